def attn_fwd(
    Q,
    K,
    V,
    Out,
    Lse,
    sm_scale,
    stride_qz,
    stride_qh,
    stride_qm,
    stride_qk,
    stride_kz,
    stride_kh,
    stride_kn,
    stride_kk,
    stride_vz,
    stride_vh,
    stride_vn,
    stride_vk,
    stride_oz,
    stride_oh,
    stride_om,
    stride_ok,
    seqlen_q,
    seqlen_k,
    BLOCK_M: tl.constexpr,
    BLOCK_N: tl.constexpr,
    HEAD_DIM: tl.constexpr,
    CAUSAL: tl.constexpr,
):
    start_m = tl.program_id(0)
    off_hz = tl.program_id(1)
    q_off = off_hz * stride_qh
    k_off = off_hz * stride_kh
    v_off = off_hz * stride_vh
    offs_m = start_m * BLOCK_M + tl.arange(0, BLOCK_M)
    offs_d = tl.arange(0, HEAD_DIM)
    offs_n = tl.arange(0, BLOCK_N)
    q_ptrs = Q + q_off + offs_m[:, None] * stride_qm + offs_d[None, :] * stride_qk
    k_ptrs = K + k_off + offs_d[:, None] * stride_kk + offs_n[None, :] * stride_kn
    v_ptrs = V + v_off + offs_n[:, None] * stride_vn + offs_d[None, :] * stride_vk
    m_i = tl.full([BLOCK_M], float("-inf"), dtype=tl.float32)
    l_i = tl.zeros([BLOCK_M], dtype=tl.float32) + 1.0
    acc = tl.zeros([BLOCK_M, HEAD_DIM], dtype=tl.float32)
    q = tl.load(q_ptrs)
    acc, l_i, m_i = _attn_fwd_inner(
        acc,
        l_i,
        m_i,
        q,
        k_ptrs,
        v_ptrs,
        sm_scale,
        stride_kn,
        stride_vn,
        start_m,
        seqlen_k,
        BLOCK_M,
        BLOCK_N,
        HEAD_DIM,
        CAUSAL,
    )
    acc = acc / l_i[:, None]
    lse = m_i + tl.math.log2(l_i) / 1.4426950408889634
    o_ptrs = (
        Out
        + off_hz * stride_oh
        + offs_m[:, None] * stride_om
        + offs_d[None, :] * stride_ok
    )
    tl.store(o_ptrs, acc.to(Out.dtype.element_ty))
    tl.store(Lse + off_hz * seqlen_q + offs_m, lse)

# config = {"BLOCK_M": 64, "BLOCK_N": 64, "HEAD_DIM": 16, "arch": "sm_90", "causal": false, "dtype": "bf16", "num_stages": 2, "num_warps": 4}
# arch = sm_90


// ===== COMPILED SASS (sm_90a) =====

	.target	sm_90a

	.elftype	@"ET_EXEC"


//--------------------- .note.nv.tkinfo           --------------------------
	.section	.note.nv.tkinfo,"",@"SHT_NOTE"
	.sectionflags	@"SHF_NOTE_NV_TKINFO"
	.tkinfo
        /*0018*/ 	.word	0x00000002
        /*0030*/ 	.string	""
        /*0030*/ 	.string	"ptxas"
        /*0030*/ 	.string	"Cuda compilation tools, release 13.0, V13.0.88"
        /*0030*/ 	.string	"Build cuda_13.0.r13.0/compiler.36424714_0"
        /*0030*/ 	.string	"-v  -suppress-debug-info  -lineinfo  -arch sm_90a "



//--------------------- .note.nv.cuinfo           --------------------------
	.section	.note.nv.cuinfo,"",@"SHT_NOTE"
	.sectionflags	@"SHF_NOTE_NV_CUINFO"
        /*0018*/ 	.short	0x0002
        /*001a*/ 	.short	0x005a
        /*001c*/ 	.short	0x0082
	.zero		2


//--------------------- .nv.info                  --------------------------
	.section	.nv.info,"",@"SHT_CUDA_INFO"
	.align	4


	//----- nvinfo : EIATTR_REGCOUNT
	.align		4
        /*0000*/ 	.byte	0x04, 0x2f
        /*0002*/ 	.short	(.L_2 - .L_1)
	.align		4
.L_1:
        /*0004*/ 	.word	index@(attn_fwd)
        /*0008*/ 	.word	0x00000076


	//----- nvinfo : EIATTR_FRAME_SIZE
	.align		4
.L_2:
        /*000c*/ 	.byte	0x04, 0x11
        /*000e*/ 	.short	(.L_4 - .L_3)
	.align		4
.L_3:
        /*0010*/ 	.word	index@(attn_fwd)
        /*0014*/ 	.word	0x00000000


	//----- nvinfo : EIATTR_MIN_STACK_SIZE
	.align		4
.L_4:
        /*0018*/ 	.byte	0x04, 0x12
        /*001a*/ 	.short	(.L_6 - .L_5)
	.align		4
.L_5:
        /*001c*/ 	.word	index@(attn_fwd)
        /*0020*/ 	.word	0x00000000
.L_6:


//--------------------- .nv.compat                --------------------------
	.section	.nv.compat,"",@"SHT_CUDA_COMPAT_INFO"
	.align	4
        /*0000*/ 	.byte	0x02, 0x09, 0x01, 0x00, 0x02, 0x02, 0x04, 0x00, 0x02, 0x05, 0x05, 0x00, 0x03, 0x07, 0x01, 0x01
        /*0010*/ 	.byte	0x02, 0x03, 0x00, 0x00, 0x02, 0x06, 0x01, 0x00, 0x04, 0x0b, 0x08, 0x00, 0x00, 0x00, 0x00, 0x00
        /*0020*/ 	.byte	0x00, 0x00, 0x00, 0x00


//--------------------- .nv.info.attn_fwd         --------------------------
	.section	.nv.info.attn_fwd,"",@"SHT_CUDA_INFO"
	.sectionflags	@""
	.align	4


	//----- nvinfo : EIATTR_CUDA_API_VERSION
	.align		4
        /*0000*/ 	.byte	0x04, 0x37
        /*0002*/ 	.short	(.L_8 - .L_7)
.L_7:
        /*0004*/ 	.word	0x00000082


	//----- nvinfo : EIATTR_KPARAM_INFO
	.align		4
.L_8:
        /*0008*/ 	.byte	0x04, 0x17
        /*000a*/ 	.short	(.L_10 - .L_9)
.L_9:
        /*000c*/ 	.word	0x00000000
        /*0010*/ 	.short	0x0019
        /*0012*/ 	.short	0x0080
        /*0014*/ 	.byte	0x00, 0xf4, 0x21, 0x00


	//----- nvinfo : EIATTR_KPARAM_INFO
	.align		4
.L_10:
        /*0018*/ 	.byte	0x04, 0x17
        /*001a*/ 	.short	(.L_12 - .L_11)
.L_11:
        /*001c*/ 	.word	0x00000000
        /*0020*/ 	.short	0x0018
        /*0022*/ 	.short	0x0078
        /*0024*/ 	.byte	0x00, 0xf4, 0x21, 0x00


	//----- nvinfo : EIATTR_KPARAM_INFO
	.align		4
.L_12:
        /*0028*/ 	.byte	0x04, 0x17
        /*002a*/ 	.short	(.L_14 - .L_13)
.L_13:
        /*002c*/ 	.word	0x00000000
        /*0030*/ 	.short	0x0017
        /*0032*/ 	.short	0x0070
        /*0034*/ 	.byte	0x00, 0xf0, 0x11, 0x00


	//----- nvinfo : EIATTR_KPARAM_INFO
	.align		4
.L_14:
        /*0038*/ 	.byte	0x04, 0x17
        /*003a*/ 	.short	(.L_16 - .L_15)
.L_15:
        /*003c*/ 	.word	0x00000000
        /*0040*/ 	.short	0x0016
        /*0042*/ 	.short	0x006c
        /*0044*/ 	.byte	0x00, 0xf0, 0x11, 0x00


	//----- nvinfo : EIATTR_KPARAM_INFO
	.align		4
.L_16:
        /*0048*/ 	.byte	0x04, 0x17
        /*004a*/ 	.short	(.L_18 - .L_17)
.L_17:
        /*004c*/ 	.word	0x00000000
        /*0050*/ 	.short	0x0015
        /*0052*/ 	.short	0x0068
        /*0054*/ 	.byte	0x00, 0xf0, 0x11, 0x00


	//----- nvinfo : EIATTR_KPARAM_INFO
	.align		4
.L_18:
        /*0058*/ 	.byte	0x04, 0x17
        /*005a*/ 	.short	(.L_20 - .L_19)
.L_19:
        /*005c*/ 	.word	0x00000000
        /*0060*/ 	.short	0x0014
        /*0062*/ 	.short	0x0064
        /*0064*/ 	.byte	0x00, 0xf0, 0x11, 0x00


	//----- nvinfo : EIATTR_KPARAM_INFO
	.align		4
.L_20:
        /*0068*/ 	.byte	0x04, 0x17
        /*006a*/ 	.short	(.L_22 - .L_21)
.L_21:
        /*006c*/ 	.word	0x00000000
        /*0070*/ 	.short	0x0013
        /*0072*/ 	.short	0x0060
        /*0074*/ 	.byte	0x00, 0xf0, 0x11, 0x00


	//----- nvinfo : EIATTR_KPARAM_INFO
	.align		4
.L_22:
        /*0078*/ 	.byte	0x04, 0x17
        /*007a*/ 	.short	(.L_24 - .L_23)
.L_23:
        /*007c*/ 	.word	0x00000000
        /*0080*/ 	.short	0x0012
        /*0082*/ 	.short	0x005c
        /*0084*/ 	.byte	0x00, 0xf0, 0x11, 0x00


	//----- nvinfo : EIATTR_KPARAM_INFO
	.align		4
.L_24:
        /*0088*/ 	.byte	0x04, 0x17
        /*008a*/ 	.short	(.L_26 - .L_25)
.L_25:
        /*008c*/ 	.word	0x00000000
        /*0090*/ 	.short	0x0011
        /*0092*/ 	.short	0x0058
        /*0094*/ 	.byte	0x00, 0xf0, 0x11, 0x00


	//----- nvinfo : EIATTR_KPARAM_INFO
	.align		4
.L_26:
        /*0098*/ 	.byte	0x04, 0x17
        /*009a*/ 	.short	(.L_28 - .L_27)
.L_27:
        /*009c*/ 	.word	0x00000000
        /*00a0*/ 	.short	0x0010
        /*00a2*/ 	.short	0x0054
        /*00a4*/ 	.byte	0x00, 0xf0, 0x11, 0x00


	//----- nvinfo : EIATTR_KPARAM_INFO
	.align		4
.L_28:
        /*00a8*/ 	.byte	0x04, 0x17
        /*00aa*/ 	.short	(.L_30 - .L_29)
.L_29:
        /*00ac*/ 	.word	0x00000000
        /*00b0*/ 	.short	0x000f
        /*00b2*/ 	.short	0x0050
        /*00b4*/ 	.byte	0x00, 0xf0, 0x11, 0x00


	//----- nvinfo : EIATTR_KPARAM_INFO
	.align		4
.L_30:
        /*00b8*/ 	.byte	0x04, 0x17
        /*00ba*/ 	.short	(.L_32 - .L_31)
.L_31:
        /*00bc*/ 	.word	0x00000000
        /*00c0*/ 	.short	0x000e
        /*00c2*/ 	.short	0x004c
        /*00c4*/ 	.byte	0x00, 0xf0, 0x11, 0x00


	//----- nvinfo : EIATTR_KPARAM_INFO
	.align		4
.L_32:
        /*00c8*/ 	.byte	0x04, 0x17
        /*00ca*/ 	.short	(.L_34 - .L_33)
.L_33:
        /*00cc*/ 	.word	0x00000000
        /*00d0*/ 	.short	0x000d
        /*00d2*/ 	.short	0x0048
        /*00d4*/ 	.byte	0x00, 0xf0, 0x11, 0x00


	//----- nvinfo : EIATTR_KPARAM_INFO
	.align		4
.L_34:
        /*00d8*/ 	.byte	0x04, 0x17
        /*00da*/ 	.short	(.L_36 - .L_35)
.L_35:
        /*00dc*/ 	.word	0x00000000
        /*00e0*/ 	.short	0x000c
        /*00e2*/ 	.short	0x0044
        /*00e4*/ 	.byte	0x00, 0xf0, 0x11, 0x00


	//----- nvinfo : EIATTR_KPARAM_INFO
	.align		4
.L_36:
        /*00e8*/ 	.byte	0x04, 0x17
        /*00ea*/ 	.short	(.L_38 - .L_37)
.L_37:
        /*00ec*/ 	.word	0x00000000
        /*00f0*/ 	.short	0x000b
        /*00f2*/ 	.short	0x0040
        /*00f4*/ 	.byte	0x00, 0xf0, 0x11, 0x00


	//----- nvinfo : EIATTR_KPARAM_INFO
	.align		4
.L_38:
        /*00f8*/ 	.byte	0x04, 0x17
        /*00fa*/ 	.short	(.L_40 - .L_39)
.L_39:
        /*00fc*/ 	.word	0x00000000
        /*0100*/ 	.short	0x000a
        /*0102*/ 	.short	0x003c
        /*0104*/ 	.byte	0x00, 0xf0, 0x11, 0x00


	//----- nvinfo : EIATTR_KPARAM_INFO
	.align		4
.L_40:
        /*0108*/ 	.byte	0x04, 0x17
        /*010a*/ 	.short	(.L_42 - .L_41)
.L_41:
        /*010c*/ 	.word	0x00000000
        /*0110*/ 	.short	0x0009
        /*0112*/ 	.short	0x0038
        /*0114*/ 	.byte	0x00, 0xf0, 0x11, 0x00


	//----- nvinfo : EIATTR_KPARAM_INFO
	.align		4
.L_42:
        /*0118*/ 	.byte	0x04, 0x17
        /*011a*/ 	.short	(.L_44 - .L_43)
.L_43:
        /*011c*/ 	.word	0x00000000
        /*0120*/ 	.short	0x0008
        /*0122*/ 	.short	0x0034
        /*0124*/ 	.byte	0x00, 0xf0, 0x11, 0x00


	//----- nvinfo : EIATTR_KPARAM_INFO
	.align		4
.L_44:
        /*0128*/ 	.byte	0x04, 0x17
        /*012a*/ 	.short	(.L_46 - .L_45)
.L_45:
        /*012c*/ 	.word	0x00000000
        /*0130*/ 	.short	0x0007
        /*0132*/ 	.short	0x0030
        /*0134*/ 	.byte	0x00, 0xf0, 0x11, 0x00


	//----- nvinfo : EIATTR_KPARAM_INFO
	.align		4
.L_46:
        /*0138*/ 	.byte	0x04, 0x17
        /*013a*/ 	.short	(.L_48 - .L_47)
.L_47:
        /*013c*/ 	.word	0x00000000
        /*0140*/ 	.short	0x0006
        /*0142*/ 	.short	0x002c
        /*0144*/ 	.byte	0x00, 0xf0, 0x11, 0x00


	//----- nvinfo : EIATTR_KPARAM_INFO
	.align		4
.L_48:
        /*0148*/ 	.byte	0x04, 0x17
        /*014a*/ 	.short	(.L_50 - .L_49)
.L_49:
        /*014c*/ 	.word	0x00000000
        /*0150*/ 	.short	0x0005
        /*0152*/ 	.short	0x0028
        /*0154*/ 	.byte	0x00, 0xf0, 0x11, 0x00


	//----- nvinfo : EIATTR_KPARAM_INFO
	.align		4
.L_50:
        /*0158*/ 	.byte	0x04, 0x17
        /*015a*/ 	.short	(.L_52 - .L_51)
.L_51:
        /*015c*/ 	.word	0x00000000
        /*0160*/ 	.short	0x0004
        /*0162*/ 	.short	0x0020
        /*0164*/ 	.byte	0x00, 0xf4, 0x21, 0x00


	//----- nvinfo : EIATTR_KPARAM_INFO
	.align		4
.L_52:
        /*0168*/ 	.byte	0x04, 0x17
        /*016a*/ 	.short	(.L_54 - .L_53)
.L_53:
        /*016c*/ 	.word	0x00000000
        /*0170*/ 	.short	0x0003
        /*0172*/ 	.short	0x0018
        /*0174*/ 	.byte	0x00, 0xf4, 0x21, 0x00


	//----- nvinfo : EIATTR_KPARAM_INFO
	.align		4
.L_54:
        /*0178*/ 	.byte	0x04, 0x17
        /*017a*/ 	.short	(.L_56 - .L_55)
.L_55:
        /*017c*/ 	.word	0x00000000
        /*0180*/ 	.short	0x0002
        /*0182*/ 	.short	0x0010
        /*0184*/ 	.byte	0x00, 0xf4, 0x21, 0x00


	//----- nvinfo : EIATTR_KPARAM_INFO
	.align		4
.L_56:
        /*0188*/ 	.byte	0x04, 0x17
        /*018a*/ 	.short	(.L_58 - .L_57)
.L_57:
        /*018c*/ 	.word	0x00000000
        /*0190*/ 	.short	0x0001
        /*0192*/ 	.short	0x0008
        /*0194*/ 	.byte	0x00, 0xf4, 0x21, 0x00


	//----- nvinfo : EIATTR_KPARAM_INFO
	.align		4
.L_58:
        /*0198*/ 	.byte	0x04, 0x17
        /*019a*/ 	.short	(.L_60 - .L_59)
.L_59:
        /*019c*/ 	.word	0x00000000
        /*01a0*/ 	.short	0x0000
        /*01a2*/ 	.short	0x0000
        /*01a4*/ 	.byte	0x00, 0xf4, 0x21, 0x00


	//----- nvinfo : EIATTR_SPARSE_MMA_MASK
	.align		4
.L_60:
        /*01a8*/ 	.byte	0x03, 0x50
        /*01aa*/ 	.short	0x0000


	//----- nvinfo : EIATTR_MAXREG_COUNT
	.align		4
        /*01ac*/ 	.byte	0x03, 0x1b
        /*01ae*/ 	.short	0x00ff


	//----- nvinfo : EIATTR_NUM_BARRIERS
	.align		4
        /*01b0*/ 	.byte	0x02, 0x4c
        /*01b2*/ 	.byte	0x01
	.zero		1


	//----- nvinfo : EIATTR_MERCURY_ISA_VERSION
	.align		4
        /*01b4*/ 	.byte	0x03, 0x5f
        /*01b6*/ 	.short	0x0101


	//----- nvinfo : EIATTR_COOP_GROUP_MASK_REGIDS
	.align		4
        /*01b8*/ 	.byte	0x04, 0x29
        /*01ba*/ 	.short	(.L_62 - .L_61)


	//   ....[0]....
.L_61:
        /*01bc*/ 	.word	0xffffffff


	//   ....[1]....
        /*01c0*/ 	.word	0xffffffff


	//   ....[2]....
        /*01c4*/ 	.word	0xffffffff


	//   ....[3]....
        /*01c8*/ 	.word	0xffffffff


	//   ....[4]....
        /*01cc*/ 	.word	0xffffffff


	//   ....[5]....
        /*01d0*/ 	.word	0xffffffff


	//   ....[6]....
        /*01d4*/ 	.word	0xffffffff


	//   ....[7]....
        /*01d8*/ 	.word	0xffffffff


	//----- nvinfo : EIATTR_COOP_GROUP_INSTR_OFFSETS
	.align		4
.L_62:
        /*01dc*/ 	.byte	0x04, 0x28
        /*01de*/ 	.short	(.L_64 - .L_63)


	//   ....[0]....
.L_63:
        /*01e0*/ 	.word	0x00001030


	//   ....[1]....
        /*01e4*/ 	.word	0x00001080


	//   ....[2]....
        /*01e8*/ 	.word	0x000012c0


	//   ....[3]....
        /*01ec*/ 	.word	0x000012e0


	//   ....[4]....
        /*01f0*/ 	.word	0x00001d80


	//   ....[5]....
        /*01f4*/ 	.word	0x00001d90


	//   ....[6]....
        /*01f8*/ 	.word	0x00001dd0


	//   ....[7]....
        /*01fc*/ 	.word	0x00001de0


	//----- nvinfo : EIATTR_EXIT_INSTR_OFFSETS
	.align		4
.L_64:
        /*0200*/ 	.byte	0x04, 0x1c
        /*0202*/ 	.short	(.L_66 - .L_65)


	//   ....[0]....
.L_65:
        /*0204*/ 	.word	0x00002a60


	//   ....[1]....
        /*0208*/ 	.word	0x00002a90


	//----- nvinfo : EIATTR_REQNTID
	.align		4
.L_66:
        /*020c*/ 	.byte	0x04, 0x10
        /*020e*/ 	.short	(.L_68 - .L_67)
.L_67:
        /*0210*/ 	.word	0x00000080
        /*0214*/ 	.word	0x00000001
        /*0218*/ 	.word	0x00000001


	//----- nvinfo : EIATTR_CBANK_PARAM_SIZE
	.align		4
.L_68:
        /*021c*/ 	.byte	0x03, 0x19
        /*021e*/ 	.short	0x0088


	//----- nvinfo : EIATTR_PARAM_CBANK
	.align		4
        /*0220*/ 	.byte	0x04, 0x0a
        /*0222*/ 	.short	(.L_70 - .L_69)
	.align		4
.L_69:
        /*0224*/ 	.word	index@(.nv.constant0.attn_fwd)
        /*0228*/ 	.short	0x0210
        /*022a*/ 	.short	0x0088


	//----- nvinfo : EIATTR_SW_WAR
	.align		4
.L_70:
        /*022c*/ 	.byte	0x04, 0x36
        /*022e*/ 	.short	(.L_72 - .L_71)
.L_71:
        /*0230*/ 	.word	0x00000008
.L_72:


//--------------------- .nv.callgraph             --------------------------
	.section	.nv.callgraph,"",@"SHT_CUDA_CALLGRAPH"
	.align	4
	.sectionentsize	8
	.align		4
        /*0000*/ 	.word	0x00000000
	.align		4
        /*0004*/ 	.word	0xffffffff
	.align		4
        /*0008*/ 	.word	0x00000000
	.align		4
        /*000c*/ 	.word	0xfffffffe
	.align		4
        /*0010*/ 	.word	0x00000000
	.align		4
        /*0014*/ 	.word	0xfffffffd
	.align		4
        /*0018*/ 	.word	0x00000000
	.align		4
        /*001c*/ 	.word	0xfffffffc


//--------------------- .nv.constant4             --------------------------
	.section	.nv.constant4,"a",@progbits
	.align	8
	.align		8
.nv.constant4:
        /*0000*/ 	.dword	_$_str


//--------------------- .text.attn_fwd            --------------------------
	.section	.text.attn_fwd,"ax",@progbits
	.align	128
        .global         attn_fwd
        .type           attn_fwd,@function
        .size           attn_fwd,(.L_x_3 - attn_fwd)
        .other          attn_fwd,@"STO_CUDA_ENTRY STV_DEFAULT"
attn_fwd:
.text.attn_fwd:
[----:B------:R-:W-:Y:S01]  /*0000*/  LDC R1, c[0x0][0x28] ;  /* 0x00000a00ff017b82 */ /* 0x000fe20000000800 */
[----:B------:R-:W0:Y:S07]  /*0010*/  S2R R19, SR_TID.X ;  /* 0x0000000000137919 */ /* 0x000e2e0000002100 */
[----:B------:R-:W1:Y:S01]  /*0020*/  S2UR UR7, SR_CTAID.Y ;  /* 0x00000000000779c3 */ /* 0x000e620000002600 */
[----:B------:R-:W-:Y:S01]  /*0030*/  ULDC.64 UR4, c[0x0][0x240] ;  /* 0x0000900000047ab9 */ /* 0x000fe20000000a00 */
[----:B------:R-:W-:Y:S01]  /*0040*/  ULDC.64 UR14, c[0x0][0x208] ;  /* 0x00008200000e7ab9 */ /* 0x000fe20000000a00 */
[----:B------:R-:W2:Y:S05]  /*0050*/  S2R R3, SR_CTAID.X ;  /* 0x0000000000037919 */ /* 0x000eaa0000002500 */
[----:B------:R-:W3:Y:S08]  /*0060*/  LDC R12, c[0x0][0x248] ;  /* 0x00009200ff0c7b82 */ /* 0x000ef00000000800 */
[----:B------:R-:W4:Y:S01]  /*0070*/  LDC.64 R22, c[0x0][0x210] ;  /* 0x00008400ff167b82 */ /* 0x000f220000000a00 */
[----:B-1----:R-:W-:-:S07]  /*0080*/  UIMAD UR4, UR7, UR4, URZ ;  /* 0x00000004070472a4 */ /* 0x002fce000f8e023f */
[----:B------:R-:W1:Y:S01]  /*0090*/  LDC R78, c[0x0][0x280] ;  /* 0x0000a000ff4e7b82 */ /* 0x000e620000000800 */
[----:B------:R-:W-:Y:S01]  /*00a0*/  USHF.L.U32 UR6, UR4, 0x1, URZ ;  /* 0x0000000104067899 */ /* 0x000fe2000800063f */
[----:B0-----:R-:W-:Y:S02]  /*00b0*/  LOP3.LUT R14, R19, 0x3f, RZ, 0xc0, !PT ;  /* 0x0000003f130e7812 */ /* 0x001fe400078ec0ff */
[----:B------:R-:W-:Y:S02]  /*00c0*/  SHF.R.U32.HI R15, RZ, 0x6, R19 ;  /* 0x00000006ff0f7819 */ /* 0x000fe40000011613 */
[----:B--2---:R-:W-:Y:S02]  /*00d0*/  LEA R0, R3, R14, 0x6 ;  /* 0x0000000e03007211 */ /* 0x004fe400078e30ff */
[----:B------:R-:W-:-:S03]  /*00e0*/  SGXT.U32 R15, R15, 0x1 ;  /* 0x000000010f0f781a */ /* 0x000fc60000000000 */
[----:B------:R-:W-:Y:S01]  /*00f0*/  IMAD R2, R0, UR5, RZ ;  /* 0x0000000500027c24 */ /* 0x000fe2000f8e02ff */
[----:B------:R-:W-:Y:S01]  /*0100*/  UIMAD.WIDE UR4, UR4, 0x2, URZ ;  /* 0x00000002040478a5 */ /* 0x000fe2000f8e023f */
[----:B---3--:R-:W-:-:S03]  /*0110*/  IMAD R5, R15, R12, RZ ;  /* 0x0000000c0f057224 */ /* 0x008fc600078e02ff */
[C---:B------:R-:W-:Y:S01]  /*0120*/  SHF.L.U32 R3, R2.reuse, 0x1, RZ ;  /* 0x0000000102037819 */ /* 0x040fe200000006ff */
[----:B------:R-:W-:Y:S01]  /*0130*/  IMAD.HI R2, R2, 0x2, RZ ;  /* 0x0000000202027827 */ /* 0x000fe200078e02ff */
[C---:B------:R-:W-:Y:S02]  /*0140*/  LEA R7, R12.reuse, R5, 0x1 ;  /* 0x000000050c077211 */ /* 0x040fe400078e08ff */
[----:B----4-:R-:W-:Y:S02]  /*0150*/  IADD3 R22, P0, P1, R3, UR6, R22 ;  /* 0x0000000603167c10 */ /* 0x010fe4000f91e016 */
[----:B------:R-:W-:Y:S02]  /*0160*/  LEA R8, R12, R7, 0x1 ;  /* 0x000000070c087211 */ /* 0x000fe400078e08ff */
[----:B------:R-:W-:Y:S02]  /*0170*/  IADD3.X R24, R2, UR5, R23, P0, P1 ;  /* 0x0000000502187c10 */ /* 0x000fe400087e2417 */
[----:B------:R-:W-:-:S02]  /*0180*/  LEA R2, P0, R5, R22, 0x1 ;  /* 0x0000001605027211 */ /* 0x000fc400078008ff */
[----:B------:R-:W-:Y:S02]  /*0190*/  LEA R9, R12, R8, 0x1 ;  /* 0x000000080c097211 */ /* 0x000fe400078e08ff */
[----:B------:R-:W-:Y:S02]  /*01a0*/  LEA R4, P1, R7, R22, 0x1 ;  /* 0x0000001607047211 */ /* 0x000fe400078208ff */
[----:B------:R-:W-:Y:S02]  /*01b0*/  LEA.HI.X.SX32 R3, R5, R24, 0x1, P0 ;  /* 0x0000001805037211 */ /* 0x000fe400000f0eff */
[----:B------:R-:W-:Y:S02]  /*01c0*/  LEA R6, P0, R8, R22, 0x1 ;  /* 0x0000001608067211 */ /* 0x000fe400078008ff */
[----:B------:R-:W-:Y:S01]  /*01d0*/  LEA R11, R12, R9, 0x1 ;  /* 0x000000090c0b7211 */ /* 0x000fe200078e08ff */
[----:B------:R0:W2:Y:S01]  /*01e0*/  LDG.E.U16 R18, desc[UR14][R2.64] ;  /* 0x0000000e02127981 */ /* 0x0000a2000c1e1500 */
[----:B------:R-:W-:-:S02]  /*01f0*/  LEA.HI.X.SX32 R5, R7, R24, 0x1, P1 ;  /* 0x0000001807057211 */ /* 0x000fc400008f0eff */
[----:B------:R-:W-:Y:S02]  /*0200*/  LEA.HI.X.SX32 R7, R8, R24, 0x1, P0 ;  /* 0x0000001808077211 */ /* 0x000fe400000f0eff */
[C---:B------:R-:W-:Y:S01]  /*0210*/  LEA R8, P0, R9.reuse, R22, 0x1 ;  /* 0x0000001609087211 */ /* 0x040fe200078008ff */
[C---:B------:R-:W-:Y:S01]  /*0220*/  IMAD R13, R12.reuse, 0x2, R11 ;  /* 0x000000020c0d7824 */ /* 0x040fe200078e020b */
[----:B------:R3:W4:Y:S02]  /*0230*/  LDG.E.U16 R20, desc[UR14][R4.64] ;  /* 0x0000000e04147981 */ /* 0x000724000c1e1500 */
[----:B------:R-:W-:Y:S02]  /*0240*/  LEA.HI.X.SX32 R9, R9, R24, 0x1, P0 ;  /* 0x0000001809097211 */ /* 0x000fe400000f0eff */
[----:B------:R-:W-:Y:S01]  /*0250*/  LEA R10, P0, R11, R22, 0x1 ;  /* 0x000000160b0a7211 */ /* 0x000fe200078008ff */
[----:B------:R5:W4:Y:S01]  /*0260*/  LDG.E.U16 R7, desc[UR14][R6.64] ;  /* 0x0000000e06077981 */ /* 0x000b22000c1e1500 */
[----:B------:R-:W-:-:S02]  /*0270*/  LEA R16, R12, R13, 0x1 ;  /* 0x0000000d0c107211 */ /* 0x000fc400078e08ff */
[----:B------:R-:W-:Y:S01]  /*0280*/  LEA.HI.X.SX32 R11, R11, R24, 0x1, P0 ;  /* 0x000000180b0b7211 */ /* 0x000fe200000f0eff */
[----:B------:R-:W4:Y:S01]  /*0290*/  LDG.E.U16 R8, desc[UR14][R8.64] ;  /* 0x0000000e08087981 */ /* 0x000f22000c1e1500 */
[C---:B0-----:R-:W-:Y:S02]  /*02a0*/  LEA R2, P0, R13.reuse, R22, 0x1 ;  /* 0x000000160d027211 */ /* 0x041fe400078008ff */
[----:B------:R-:W-:Y:S01]  /*02b0*/  LEA R17, R12, R16, 0x1 ;  /* 0x000000100c117211 */ /* 0x000fe200078e08ff */
[----:B------:R-:W4:Y:S01]  /*02c0*/  LDG.E.U16 R10, desc[UR14][R10.64] ;  /* 0x0000000e0a0a7981 */ /* 0x000f22000c1e1500 */
[----:B------:R-:W-:Y:S02]  /*02d0*/  LEA R12, P1, R16, R22, 0x1 ;  /* 0x00000016100c7211 */ /* 0x000fe400078208ff */
[----:B------:R-:W-:Y:S02]  /*02e0*/  LEA.HI.X.SX32 R3, R13, R24, 0x1, P0 ;  /* 0x000000180d037211 */ /* 0x000fe400000f0eff */
[----:B---3--:R-:W-:-:S02]  /*02f0*/  LEA R4, P0, R17, R22, 0x1 ;  /* 0x0000001611047211 */ /* 0x008fc400078008ff */
[-C--:B------:R-:W-:Y:S01]  /*0300*/  LEA.HI.X.SX32 R13, R16, R24.reuse, 0x1, P1 ;  /* 0x00000018100d7211 */ /* 0x080fe200008f0eff */
[----:B------:R-:W3:Y:S01]  /*0310*/  LDG.E.U16 R2, desc[UR14][R2.64] ;  /* 0x0000000e02027981 */ /* 0x000ee2000c1e1500 */
[----:B------:R-:W-:-:S04]  /*0320*/  LEA.HI.X.SX32 R5, R17, R24, 0x1, P0 ;  /* 0x0000001811057211 */ /* 0x000fc800000f0eff */
[----:B------:R0:W3:Y:S04]  /*0330*/  LDG.E.U16 R13, desc[UR14][R12.64] ;  /* 0x0000000e0c0d7981 */ /* 0x0000e8000c1e1500 */
[----:B------:R-:W3:Y:S01]  /*0340*/  LDG.E.U16 R4, desc[UR14][R4.64] ;  /* 0x0000000e04047981 */ /* 0x000ee2000c1e1500 */
[----:B------:R-:W0:Y:S01]  /*0350*/  S2UR UR6, SR_CgaCtaId ;  /* 0x00000000000679c3 */ /* 0x000e220000008800 */
[----:B------:R-:W-:Y:S01]  /*0360*/  SHF.R.S32.HI R79, RZ, 0x6, R19 ;  /* 0x00000006ff4f7819 */ /* 0x000fe20000011413 */
[----:B------:R-:W2:Y:S01]  /*0370*/  S2R R80, SR_TID.X ;  /* 0x0000000000507919 */ /* 0x000ea20000002100 */
[----:B-----5:R-:W-:Y:S01]  /*0380*/  SHF.L.U32 R6, R14, 0x1, RZ ;  /* 0x000000010e067819 */ /* 0x020fe200000006ff */
[----:B------:R-:W-:Y:S01]  /*0390*/  UMOV UR4, 0x400 ;  /* 0x0000040000047882 */ /* 0x000fe20000000000 */
[----:B------:R-:W-:-:S02]  /*03a0*/  SGXT R79, R79, 0x1 ;  /* 0x000000014f4f781a */ /* 0x000fc40000000200 */
[----:B-1----:R-:W-:Y:S02]  /*03b0*/  ISETP.GE.AND P0, PT, R78, 0x1, PT ;  /* 0x000000014e00780c */ /* 0x002fe40003f06270 */
[----:B------:R-:W-:-:S04]  /*03c0*/  LOP3.LUT R79, R6, 0x90, R79, 0x78, !PT ;  /* 0x00000090064f7812 */ /* 0x000fc800078e784f */
[C---:B------:R-:W-:Y:S02]  /*03d0*/  LOP3.LUT R81, R79.reuse, 0x20, RZ, 0x3c, !PT ;  /* 0x000000204f517812 */ /* 0x040fe400078e3cff */
[C---:B------:R-:W-:Y:S01]  /*03e0*/  LOP3.LUT R82, R79.reuse, 0x40, RZ, 0x3c, !PT ;  /* 0x000000404f527812 */ /* 0x040fe200078e3cff */
[----:B0-----:R-:W-:Y:S01]  /*03f0*/  ULEA UR6, UR6, UR4, 0x18 ;  /* 0x0000000406067291 */ /* 0x001fe2000f8ec03f */
[----:B------:R-:W-:Y:S01]  /*0400*/  LOP3.LUT R83, R79, 0x60, RZ, 0x3c, !PT ;  /* 0x000000604f537812 */ /* 0x000fe200078e3cff */
[----:B------:R-:W-:Y:S01]  /*0410*/  IMAD.MOV.U32 R12, RZ, RZ, 0x3f800000 ;  /* 0x3f800000ff0c7424 */ /* 0x000fe200078e00ff */
[----:B------:R-:W-:Y:S02]  /*0420*/  MOV R89, 0xff800000 ;  /* 0xff80000000597802 */ /* 0x000fe40000000f00 */
[----:B------:R-:W-:Y:S02]  /*0430*/  CS2R R56, SRZ ;  /* 0x0000000000387805 */ /* 0x000fe4000001ff00 */
[----:B------:R-:W-:-:S02]  /*0440*/  MOV R84, 0x3f800000 ;  /* 0x3f80000000547802 */ /* 0x000fc40000000f00 */
[----:B------:R-:W-:Y:S02]  /*0450*/  CS2R R58, SRZ ;  /* 0x00000000003a7805 */ /* 0x000fe4000001ff00 */
[----:B------:R-:W-:Y:S02]  /*0460*/  MOV R53, 0xff800000 ;  /* 0xff80000000357802 */ /* 0x000fe40000000f00 */
[----:B------:R-:W-:Y:S02]  /*0470*/  CS2R R60, SRZ ;  /* 0x00000000003c7805 */ /* 0x000fe4000001ff00 */
[----:B------:R-:W-:Y:S01]  /*0480*/  CS2R R62, SRZ ;  /* 0x00000000003e7805 */ /* 0x000fe2000001ff00 */
[----:B--2---:R0:W-:Y:S04]  /*0490*/  STS.U16 [R79+UR6], R18 ;  /* 0x000000124f007988 */ /* 0x0041e80008000406 */
[----:B----4-:R0:W-:Y:S04]  /*04a0*/  STS.U16 [R79+UR6+0x400], R10 ;  /* 0x0004000a4f007988 */ /* 0x0101e80008000406 */
[----:B------:R0:W-:Y:S04]  /*04b0*/  STS.U16 [R81+UR6+0x100], R20 ;  /* 0x0001001451007988 */ /* 0x0001e80008000406 */
[----:B---3--:R0:W-:Y:S04]  /*04c0*/  STS.U16 [R81+UR6+0x500], R2 ;  /* 0x0005000251007988 */ /* 0x0081e80008000406 */
[----:B------:R0:W-:Y:S04]  /*04d0*/  STS.U16 [R82+UR6+0x200], R7 ;  /* 0x0002000752007988 */ /* 0x0001e80008000406 */
[----:B------:R0:W-:Y:S04]  /*04e0*/  STS.U16 [R82+UR6+0x600], R13 ;  /* 0x0006000d52007988 */ /* 0x0001e80008000406 */
[----:B------:R0:W-:Y:S04]  /*04f0*/  STS.U16 [R83+UR6+0x300], R8 ;  /* 0x0003000853007988 */ /* 0x0001e80008000406 */
[----:B------:R0:W-:Y:S01]  /*0500*/  STS.U16 [R83+UR6+0x700], R4 ;  /* 0x0007000453007988 */ /* 0x0001e20008000406 */
[----:B------:R-:W-:Y:S05]  /*0510*/  @!P0 BRA `(.L_x_0) ;  /* 0x0000001800648947 */ /* 0x000fea0003800000 */
[----:B0-----:R-:W0:Y:S01]  /*0520*/  LDC.64 R10, c[0x0][0x260] ;  /* 0x00009800ff0a7b82 */ /* 0x001e220000000a00 */
[----:B------:R-:W-:Y:S01]  /*0530*/  ULDC.64 UR4, c[0x0][0x220] ;  /* 0x0000880000047ab9 */ /* 0x000fe20000000a00 */
[----:B------:R-:W-:Y:S01]  /*0540*/  SHF.R.U32.HI R4, RZ, 0x4, R19 ;  /* 0x00000004ff047819 */ /* 0x000fe20000011613 */
[----:B------:R-:W-:Y:S01]  /*0550*/  USHF.R.U32.HI UR8, URZ, 0x4, UR6 ;  /* 0x000000043f087899 */ /* 0x000fe20008011606 */
[----:B------:R-:W-:Y:S02]  /*0560*/  MOV R84, 0x3f800000 ;  /* 0x3f80000000547802 */ /* 0x000fe40000000f00 */
[----:B------:R-:W-:Y:S02]  /*0570*/  CS2R R56, SRZ ;  /* 0x0000000000387805 */ /* 0x000fe4000001ff00 */
[----:B------:R-:W-:Y:S02]  /*0580*/  SGXT.U32 R4, R4, 0x3 ;  /* 0x000000030404781a */ /* 0x000fe40000000000 */
[----:B------:R-:W-:Y:S01]  /*0590*/  CS2R R58, SRZ ;  /* 0x00000000003a7805 */ /* 0x000fe2000001ff00 */
[----:B------:R-:W1:Y:S01]  /*05a0*/  LDC.64 R12, c[0x0][0x250] ;  /* 0x00009400ff0c7b82 */ /* 0x000e620000000a00 */
[----:B------:R-:W-:-:S02]  /*05b0*/  MOV R87, RZ ;  /* 0x000000ff00577202 */ /* 0x000fc40000000f00 */
[----:B------:R-:W-:Y:S02]  /*05c0*/  CS2R R60, SRZ ;  /* 0x00000000003c7805 */ /* 0x000fe4000001ff00 */
[----:B------:R-:W-:Y:S02]  /*05d0*/  MOV R85, RZ ;  /* 0x000000ff00557202 */ /* 0x000fe40000000f00 */
[----:B------:R-:W-:Y:S02]  /*05e0*/  CS2R R62, SRZ ;  /* 0x00000000003e7805 */ /* 0x000fe4000001ff00 */
[----:B------:R-:W-:Y:S01]  /*05f0*/  MOV R86, 0xff800000 ;  /* 0xff80000000567802 */ /* 0x000fe20000000f00 */
[----:B------:R-:W-:Y:S01]  /*0600*/  USGXT.U32 UR8, UR8, 0xe ;  /* 0x0000000e0808789a */ /* 0x000fe20008000000 */
[----:B------:R-:W2:Y:S01]  /*0610*/  LDC R30, c[0x0][0x268] ;  /* 0x00009a00ff1e7b82 */ /* 0x000ea20000000800 */
[----:B0-----:R-:W-:Y:S02]  /*0620*/  IMAD R10, R10, UR7, RZ ;  /* 0x000000070a0a7c24 */ /* 0x001fe4000f8e02ff */
[----:B------:R-:W-:-:S03]  /*0630*/  IMAD R14, R14, R11, RZ ;  /* 0x0000000b0e0e7224 */ /* 0x000fc600078e02ff */
[C---:B------:R-:W-:Y:S01]  /*0640*/  SHF.L.U32 R2, R10.reuse, 0x1, RZ ;  /* 0x000000010a027819 */ /* 0x040fe200000006ff */
[----:B------:R-:W-:Y:S01]  /*0650*/  IMAD.HI R10, R10, 0x2, RZ ;  /* 0x000000020a0a7827 */ /* 0x000fe200078e02ff */
[----:B------:R-:W-:-:S03]  /*0660*/  SHF.L.U32 R3, R14, 0x1, RZ ;  /* 0x000000010e037819 */ /* 0x000fc600000006ff */
[----:B-1----:R-:W-:Y:S01]  /*0670*/  IMAD R12, R12, UR7, RZ ;  /* 0x000000070c0c7c24 */ /* 0x002fe2000f8e02ff */
[----:B------:R-:W-:Y:S01]  /*0680*/  IADD3 R26, P0, P1, R3, UR4, R2 ;  /* 0x00000004031a7c10 */ /* 0x000fe2000f91e002 */
[----:B------:R-:W-:Y:S01]  /*0690*/  IMAD.HI R3, R14, 0x2, RZ ;  /* 0x000000020e037827 */ /* 0x000fe200078e02ff */
[----:B------:R-:W-:Y:S01]  /*06a0*/  LOP3.LUT R2, R19, 0xf, RZ, 0xc0, !PT ;  /* 0x0000000f13027812 */ /* 0x000fe200078ec0ff */
[----:B------:R-:W-:Y:S02]  /*06b0*/  ULDC UR4, c[0x0][0x258] ;  /* 0x0000960000047ab9 */ /* 0x000fe40000000800 */
[----:B------:R-:W-:Y:S01]  /*06c0*/  IMAD R4, R4, R13, RZ ;  /* 0x0000000d04047224 */ /* 0x000fe200078e02ff */
[----:B------:R-:W-:Y:S01]  /*06d0*/  IADD3.X R28, R3, UR5, R10, P0, P1 ;  /* 0x00000005031c7c10 */ /* 0x000fe200087e240a */
[----:B------:R-:W-:Y:S01]  /*06e0*/  IMAD R3, R2, UR4, RZ ;  /* 0x0000000402037c24 */ /* 0x000fe2000f8e02ff */
[----:B------:R-:W-:Y:S01]  /*06f0*/  ULDC.64 UR4, c[0x0][0x218] ;  /* 0x0000860000047ab9 */ /* 0x000fe20000000a00 */
[C---:B------:R-:W-:Y:S01]  /*0700*/  IMAD.SHL.U32 R2, R12.reuse, 0x2, RZ ;  /* 0x000000020c027824 */ /* 0x040fe200078e00ff */
[----:B------:R-:W-:Y:S01]  /*0710*/  LEA R6, R13, R4, 0x3 ;  /* 0x000000040d067211 */ /* 0x000fe200078e18ff */
[----:B------:R-:W-:Y:S01]  /*0720*/  IMAD.HI R12, R12, 0x2, RZ ;  /* 0x000000020c0c7827 */ /* 0x000fe200078e02ff */
[----:B------:R-:W-:-:S02]  /*0730*/  SHF.L.U32 R5, R3, 0x1, RZ ;  /* 0x0000000103057819 */ /* 0x000fc400000006ff */
[----:B------:R-:W-:Y:S01]  /*0740*/  LEA R8, R13, R6, 0x3 ;  /* 0x000000060d087211 */ /* 0x000fe200078e18ff */
[----:B------:R-:W-:Y:S01]  /*0750*/  IMAD.HI R3, R3, 0x2, RZ ;  /* 0x0000000203037827 */ /* 0x000fe200078e02ff */
[----:B------:R-:W-:Y:S01]  /*0760*/  IADD3 R69, P0, P1, R5, UR4, R2 ;  /* 0x0000000405457c10 */ /* 0x000fe2000f91e002 */
[----:B------:R-:W-:Y:S01]  /*0770*/  UIADD3 UR4, UR6, 0x800, URZ ;  /* 0x0000080006047890 */ /* 0x000fe2000fffe03f */
[----:B------:R-:W-:Y:S01]  /*0780*/  LEA R2, R13, R8, 0x3 ;  /* 0x000000080d027211 */ /* 0x000fe200078e18ff */
[----:B--2---:R-:W-:Y:S01]  /*0790*/  IMAD R7, R15, R30, RZ ;  /* 0x0000001e0f077224 */ /* 0x004fe200078e02ff */
[----:B------:R-:W-:Y:S01]  /*07a0*/  IADD3.X R25, R3, UR5, R12, P0, P1 ;  /* 0x0000000503197c10 */ /* 0x000fe200087e240c */
[----:B------:R-:W-:Y:S01]  /*07b0*/  USHF.R.U32.HI UR4, URZ, 0x4, UR4 ;  /* 0x000000043f047899 */ /* 0x000fe20008011604 */
[----:B------:R-:W-:Y:S02]  /*07c0*/  LEA R14, P0, R4, R69, 0x1 ;  /* 0x00000045040e7211 */ /* 0x000fe400078008ff */
[----:B------:R-:W-:Y:S01]  /*07d0*/  LEA R5, R30, R7, 0x1 ;  /* 0x000000071e057211 */ /* 0x000fe200078e08ff */
[----:B------:R-:W-:Y:S01]  /*07e0*/  USGXT.U32 UR10, UR4, 0xe ;  /* 0x0000000e040a789a */ /* 0x000fe20008000000 */
[----:B------:R-:W-:-:S02]  /*07f0*/  LEA.HI.X.SX32 R15, R4, R25, 0x1, P0 ;  /* 0x00000019040f7211 */ /* 0x000fc400000f0eff */
[----:B------:R-:W-:Y:S01]  /*0800*/  LEA R3, R30, R5, 0x1 ;  /* 0x000000051e037211 */ /* 0x000fe200078e08ff */
[----:B------:R-:W-:Y:S01]  /*0810*/  UIADD3 UR12, UP0, UR10, 0x2, URZ ;  /* 0x000000020a0c7890 */ /* 0x000fe2000ff1e03f */
[-C--:B------:R-:W-:Y:S01]  /*0820*/  LEA R18, P0, R8, R69.reuse, 0x1 ;  /* 0x0000004508127211 */ /* 0x080fe200078008ff */
[----:B------:R-:W-:Y:S01]  /*0830*/  UMOV UR4, URZ ;  /* 0x0000003f00047c82 */ /* 0x000fe20008000000 */
[C---:B------:R-:W-:Y:S01]  /*0840*/  LEA R10, R13.reuse, R2, 0x3 ;  /* 0x000000020d0a7211 */ /* 0x040fe200078e18ff */
[----:B------:R-:W-:Y:S01]  /*0850*/  IMAD R9, R30, 0x2, R3 ;  /* 0x000000021e097824 */ /* 0x000fe200078e0203 */
[----:B------:R-:W-:Y:S01]  /*0860*/  LEA R16, P1, R6, R69, 0x1 ;  /* 0x0000004506107211 */ /* 0x000fe200078208ff */
[----:B------:R-:W-:Y:S01]  /*0870*/  UIADD3.X UR13, UR4, 0x40000040, URZ, UP0, !UPT ;  /* 0x40000040040d7890 */ /* 0x000fe200087fe43f */
[----:B------:R-:W-:Y:S01]  /*0880*/  LEA.HI.X.SX32 R19, R8, R25, 0x1, P0 ;  /* 0x0000001908137211 */ /* 0x000fe200000f0eff */
[----:B------:R-:W-:Y:S01]  /*0890*/  UMOV UR18, UR12 ;  /* 0x0000000c00127c82 */ /* 0x000fe20008000000 */
[----:B------:R-:W-:Y:S01]  /*08a0*/  LEA R12, R13, R10, 0x3 ;  /* 0x0000000a0d0c7211 */ /* 0x000fe200078e18ff */
[----:B------:R-:W-:Y:S01]  /*08b0*/  ULDC UR12, c[0x0][0x238] ;  /* 0x00008e00000c7ab9 */ /* 0x000fe20000000800 */
[----:B------:R-:W-:-:S02]  /*08c0*/  LEA R22, P0, R10, R69, 0x1 ;  /* 0x000000450a167211 */ /* 0x000fc400078008ff */
[----:B------:R-:W-:Y:S01]  /*08d0*/  LEA.HI.X.SX32 R17, R6, R25, 0x1, P1 ;  /* 0x0000001906117211 */ /* 0x000fe200008f0eff */
[----:B------:R-:W-:Y:S01]  /*08e0*/  UMOV UR19, UR13 ;  /* 0x0000000d00137c82 */ /* 0x000fe20008000000 */
[-C--:B------:R-:W-:Y:S01]  /*08f0*/  LEA R20, P2, R2, R69.reuse, 0x1 ;  /* 0x0000004502147211 */ /* 0x080fe200078408ff */
[----:B------:R-:W-:Y:S01]  /*0900*/  UIADD3.64 UR22, UR18, 0x2, URZ ;  /* 0x0000000212167897 */ /* 0x000fe2000fffe03f */
[----:B------:R-:W-:Y:S01]  /*0910*/  LEA R64, P1, R12, R69, 0x1 ;  /* 0x000000450c407211 */ /* 0x000fe200078208ff */
[----:B------:R-:W-:Y:S01]  /*0920*/  UIADD3.64 UR26, UR18, 0x4, URZ ;  /* 0x00000004121a7897 */ /* 0x000fe2000fffe03f */
[----:B------:R-:W-:Y:S02]  /*0930*/  LEA.HI.X.SX32 R23, R10, R25, 0x1, P0 ;  /* 0x000000190a177211 */ /* 0x000fe400000f0eff */
[----:B------:R-:W-:Y:S02]  /*0940*/  LEA R4, R13, R12, 0x3 ;  /* 0x0000000c0d047211 */ /* 0x000fe400078e18ff */
[----:B------:R-:W-:-:S02]  /*0950*/  LEA R10, R30, R9, 0x1 ;  /* 0x000000091e0a7211 */ /* 0x000fc400078e08ff */
[-C--:B------:R-:W-:Y:S02]  /*0960*/  LEA.HI.X.SX32 R21, R2, R25.reuse, 0x1, P2 ;  /* 0x0000001902157211 */ /* 0x080fe400010f0eff */
[----:B------:R-:W-:Y:S02]  /*0970*/  LEA.HI.X.SX32 R65, R12, R25, 0x1, P1 ;  /* 0x000000190c417211 */ /* 0x000fe400008f0eff */
[----:B------:R-:W-:Y:S02]  /*0980*/  LEA R66, P2, R4, R69, 0x1 ;  /* 0x0000004504427211 */ /* 0x000fe400078408ff */
[----:B------:R-:W-:Y:S02]  /*0990*/  LEA R12, R30, R10, 0x1 ;  /* 0x0000000a1e0c7211 */ /* 0x000fe400078e08ff */
[----:B------:R-:W-:Y:S02]  /*09a0*/  LEA R70, P0, R7, R26, 0x1 ;  /* 0x0000001a07467211 */ /* 0x000fe400078008ff */
[----:B------:R-:W-:Y:S01]  /*09b0*/  LEA.HI.X.SX32 R67, R4, R25, 0x1, P2 ;  /* 0x0000001904437211 */ /* 0x000fe200010f0eff */
[----:B------:R-:W-:Y:S01]  /*09c0*/  IMAD R24, R30, 0x2, R12 ;  /* 0x000000021e187824 */ /* 0x000fe200078e020c */
[----:B------:R-:W-:-:S02]  /*09d0*/  LEA R2, R13, R4, 0x3 ;  /* 0x000000040d027211 */ /* 0x000fc400078e18ff */
[----:B------:R-:W-:Y:S02]  /*09e0*/  LEA R74, P2, R3, R26, 0x1 ;  /* 0x0000001a034a7211 */ /* 0x000fe400078408ff */
[----:B------:R-:W-:Y:S02]  /*09f0*/  LEA.HI.X.SX32 R71, R7, R28, 0x1, P0 ;  /* 0x0000001c07477211 */ /* 0x000fe400000f0eff */
[-C--:B------:R-:W-:Y:S02]  /*0a00*/  LEA R72, P1, R5, R26.reuse, 0x1 ;  /* 0x0000001a05487211 */ /* 0x080fe400078208ff */
[----:B------:R-:W-:Y:S02]  /*0a10*/  LEA R76, P0, R9, R26, 0x1 ;  /* 0x0000001a094c7211 */ /* 0x000fe400078008ff */
[----:B------:R-:W-:Y:S02]  /*0a20*/  LEA R68, P3, R2, R69, 0x1 ;  /* 0x0000004502447211 */ /* 0x000fe400078608ff */
[----:B------:R-:W-:-:S02]  /*0a30*/  LEA.HI.X.SX32 R75, R3, R28, 0x1, P2 ;  /* 0x0000001c034b7211 */ /* 0x000fc400010f0eff */
[----:B------:R-:W-:Y:S02]  /*0a40*/  LEA R3, R30, R24, 0x1 ;  /* 0x000000181e037211 */ /* 0x000fe400078e08ff */
[-C--:B------:R-:W-:Y:S02]  /*0a50*/  LEA.HI.X.SX32 R73, R5, R28.reuse, 0x1, P1 ;  /* 0x0000001c05497211 */ /* 0x080fe400008f0eff */
[----:B------:R-:W-:Y:S02]  /*0a60*/  LEA.HI.X.SX32 R77, R9, R28, 0x1, P0 ;  /* 0x0000001c094d7211 */ /* 0x000fe400000f0eff */
[----:B------:R-:W-:Y:S02]  /*0a70*/  LEA.HI.X.SX32 R69, R2, R25, 0x1, P3 ;  /* 0x0000001902457211 */ /* 0x000fe400018f0eff */
[-C--:B------:R-:W-:Y:S02]  /*0a80*/  LEA R8, P0, R10, R26.reuse, 0x1 ;  /* 0x0000001a0a087211 */ /* 0x080fe400078008ff */
[----:B------:R-:W-:-:S02]  /*0a90*/  LEA R6, P1, R12, R26, 0x1 ;  /* 0x0000001a0c067211 */ /* 0x000fc400078208ff */
[-C--:B------:R-:W-:Y:S02]  /*0aa0*/  LEA R4, P2, R24, R26.reuse, 0x1 ;  /* 0x0000001a18047211 */ /* 0x080fe400078408ff */
[C---:B------:R-:W-:Y:S02]  /*0ab0*/  LEA R2, P3, R3.reuse, R26, 0x1 ;  /* 0x0000001a03027211 */ /* 0x040fe400078608ff */
[-C--:B------:R-:W-:Y:S02]  /*0ac0*/  LEA.HI.X.SX32 R9, R10, R28.reuse, 0x1, P0 ;  /* 0x0000001c0a097211 */ /* 0x080fe400000f0eff */
[-C--:B------:R-:W-:Y:S01]  /*0ad0*/  LEA.HI.X.SX32 R7, R12, R28.reuse, 0x1, P1 ;  /* 0x0000001c0c077211 */ /* 0x080fe200008f0eff */
[----:B------:R-:W-:Y:S01]  /*0ae0*/  IMAD.MOV.U32 R12, RZ, RZ, 0x3f800000 ;  /* 0x3f800000ff0c7424 */ /* 0x000fe200078e00ff */
[-C--:B------:R-:W-:Y:S02]  /*0af0*/  LEA.HI.X.SX32 R5, R24, R28.reuse, 0x1, P2 ;  /* 0x0000001c18057211 */ /* 0x080fe400010f0eff */
[----:B------:R-:W-:-:S02]  /*0b00*/  LEA.HI.X.SX32 R3, R3, R28, 0x1, P3 ;  /* 0x0000001c03037211 */ /* 0x000fc400018f0eff */
[----:B------:R-:W-:-:S07]  /*0b10*/  MOV R10, 0xff800000 ;  /* 0xff800000000a7802 */ /* 0x000fce0000000f00 */
.L_x_1:
[----:B------:R-:W-:-:S04]  /*0b20*/  IMAD.WIDE R24, R87, 0x2, R14 ;  /* 0x0000000257187825 */ /* 0x000fc800078e020e */
[C---:B------:R-:W-:Y:S02]  /*0b30*/  IMAD.WIDE R26, R87.reuse, 0x2, R16 ;  /* 0x00000002571a7825 */ /* 0x040fe400078e0210 */
[----:B------:R-:W2:Y:S02]  /*0b40*/  LDG.E.U16 R24, desc[UR14][R24.64] ;  /* 0x0000000e18187981 */ /* 0x000ea4000c1e1500 */
[C---:B------:R-:W-:Y:S02]  /*0b50*/  IMAD.WIDE R28, R87.reuse, 0x2, R18 ;  /* 0x00000002571c7825 */ /* 0x040fe400078e0212 */
[----:B------:R-:W3:Y:S02]  /*0b60*/  LDG.E.U16 R26, desc[UR14][R26.64] ;  /* 0x0000000e1a1a7981 */ /* 0x000ee4000c1e1500 */
[C---:B------:R-:W-:Y:S02]  /*0b70*/  IMAD.WIDE R30, R87.reuse, 0x2, R20 ;  /* 0x00000002571e7825 */ /* 0x040fe400078e0214 */
[----:B------:R-:W4:Y:S02]  /*0b80*/  LDG.E.U16 R88, desc[UR14][R28.64] ;  /* 0x0000000e1c587981 */ /* 0x000f24000c1e1500 */
[----:B------:R-:W-:-:S02]  /*0b90*/  IMAD.WIDE R32, R87, 0x2, R22 ;  /* 0x0000000257207825 */ /* 0x000fc400078e0216 */
[----:B------:R-:W5:Y:S02]  /*0ba0*/  LDG.E.U16 R90, desc[UR14][R30.64] ;  /* 0x0000000e1e5a7981 */ /* 0x000f64000c1e1500 */
[C---:B------:R-:W-:Y:S02]  /*0bb0*/  IMAD.WIDE R34, R87.reuse, 0x2, R64 ;  /* 0x0000000257227825 */ /* 0x040fe400078e0240 */
[----:B------:R-:W5:Y:S02]  /*0bc0*/  LDG.E.U16 R92, desc[UR14][R32.64] ;  /* 0x0000000e205c7981 */ /* 0x000f64000c1e1500 */
[C---:B------:R-:W-:Y:S02]  /*0bd0*/  IMAD.WIDE R36, R87.reuse, 0x2, R66 ;  /* 0x0000000257247825 */ /* 0x040fe400078e0242 */
[----:B------:R-:W5:Y:S02]  /*0be0*/  LDG.E.U16 R94, desc[UR14][R34.64] ;  /* 0x0000000e225e7981 */ /* 0x000f64000c1e1500 */
[----:B------:R-:W-:-:S02]  /*0bf0*/  IMAD.WIDE R38, R87, 0x2, R68 ;  /* 0x0000000257267825 */ /* 0x000fc400078e0244 */
[----:B------:R-:W5:Y:S04]  /*0c00*/  LDG.E.U16 R98, desc[UR14][R36.64] ;  /* 0x0000000e24627981 */ /* 0x000f68000c1e1500 */
[----:B------:R-:W5:Y:S01]  /*0c10*/  LDG.E.U16 R100, desc[UR14][R38.64] ;  /* 0x0000000e26647981 */ /* 0x000f62000c1e1500 */
[----:B------:R-:W-:Y:S06]  /*0c20*/  BAR.SYNC.DEFER_BLOCKING 0x0 ;  /* 0x0000000000007b1d */ /* 0x000fec0000010000 */
[----:B------:R-:W-:Y:S01]  /*0c30*/  UMOV UR9, 0x40000040 ;  /* 0x4000004000097882 */ /* 0x000fe20000000000 */
[----:B------:R-:W-:Y:S01]  /*0c40*/  UMOV UR11, 0xc0000010 ;  /* 0xc0000010000b7882 */ /* 0x000fe20000000000 */
[----:B------:R-:W-:-:S04]  /*0c50*/  IMAD.WIDE R102, R85, 0x2, R70 ;  /* 0x0000000255667825 */ /* 0x000fc800078e0246 */
[----:B------:R-:W-:-:S04]  /*0c60*/  IMAD.WIDE R104, R85, 0x2, R8 ;  /* 0x0000000255687825 */ /* 0x000fc800078e0208 */
[----:B------:R-:W-:-:S04]  /*0c70*/  IMAD.WIDE R96, R85, 0x2, R72 ;  /* 0x0000000255607825 */ /* 0x000fc800078e0248 */
[C---:B------:R-:W-:Y:S01]  /*0c80*/  IMAD.WIDE R106, R85.reuse, 0x2, R2 ;  /* 0x00000002556a7825 */ /* 0x040fe200078e0202 */
[----:B--2---:R-:W-:Y:S04]  /*0c90*/  STS.U16 [R79+UR6+0x800], R24 ;  /* 0x000800184f007988 */ /* 0x004fe80008000406 */
[----:B---3--:R0:W-:Y:S04]  /*0ca0*/  STS.U16 [R79+UR6+0x900], R26 ;  /* 0x0009001a4f007988 */ /* 0x0081e80008000406 */
[----:B----4-:R-:W-:Y:S04]  /*0cb0*/  STS.U16 [R79+UR6+0xa00], R88 ;  /* 0x000a00584f007988 */ /* 0x010fe80008000406 */
[----:B-----5:R1:W-:Y:S04]  /*0cc0*/  STS.U16 [R79+UR6+0xb00], R90 ;  /* 0x000b005a4f007988 */ /* 0x0203e80008000406 */
[----:B------:R2:W-:Y:S04]  /*0cd0*/  STS.U16 [R79+UR6+0xc00], R92 ;  /* 0x000c005c4f007988 */ /* 0x0005e80008000406 */
[----:B------:R-:W-:Y:S04]  /*0ce0*/  STS.U16 [R79+UR6+0xd00], R94 ;  /* 0x000d005e4f007988 */ /* 0x000fe80008000406 */
[----:B------:R3:W-:Y:S04]  /*0cf0*/  STS.U16 [R79+UR6+0xe00], R98 ;  /* 0x000e00624f007988 */ /* 0x0007e80008000406 */
[----:B------:R4:W-:Y:S01]  /*0d00*/  STS.U16 [R79+UR6+0xf00], R100 ;  /* 0x000f00644f007988 */ /* 0x0009e20008000406 */
[----:B------:R5:W-:Y:S06]  /*0d10*/  MEMBAR.ALL.CTA ;  /* 0x0000000000007992 */ /* 0x000bec0000008000 */
[----:B-----5:R-:W5:Y:S02]  /*0d20*/  FENCE.VIEW.ASYNC.S ;  /* 0x00000000000073c6 */ /* 0x020f640000000000 */
[----:B-----5:R-:W-:Y:S06]  /*0d30*/  BAR.SYNC.DEFER_BLOCKING 0x0 ;  /* 0x0000000000007b1d */ /* 0x020fec0000010000 */
[----:B0-----:R-:W-:Y:S01]  /*0d40*/  WARPGROUP.ARRIVE ;  /* 0x00000000000079c5 */ /* 0x001fe20000000000 */
[C---:B-1----:R-:W-:Y:S01]  /*0d50*/  IMAD.WIDE R90, R85.reuse, 0x2, R74 ;  /* 0x00000002555a7825 */ /* 0x042fe200078e024a */
[----:B------:R-:W5:Y:S04]  /*0d60*/  LDG.E.U16 R102, desc[UR14][R102.64] ;  /* 0x0000000e66667981 */ /* 0x000f68000c1e1500 */
[----:B------:R-:W-:Y:S01]  /*0d70*/  HGMMA.64x64x16.F32.BF16 R24, gdesc[UR8].tnspA, RZ, !UPT, gsb0 ;  /* 0x20e00000081879f0 */ /* 0x000fe2000c0018ff */
[----:B--2---:R-:W-:Y:S01]  /*0d80*/  IMAD.WIDE R92, R85, 0x2, R76 ;  /* 0x00000002555c7825 */ /* 0x004fe200078e024c */
[----:B------:R-:W2:Y:S04]  /*0d90*/  LDG.E.U16 R104, desc[UR14][R104.64] ;  /* 0x0000000e68687981 */ /* 0x000ea8000c1e1500 */
[----:B------:R0:W2:Y:S04]  /*0da0*/  LDG.E.U16 R96, desc[UR14][R96.64] ;  /* 0x0000000e60607981 */ /* 0x0000a8000c1e1500 */
[----:B------:R1:W2:Y:S04]  /*0db0*/  LDG.E.U16 R99, desc[UR14][R90.64] ;  /* 0x0000000e5a637981 */ /* 0x0002a8000c1e1500 */
[----:B---3--:R3:W2:Y:S04]  /*0dc0*/  LDG.E.U16 R98, desc[UR14][R92.64] ;  /* 0x0000000e5c627981 */ /* 0x0086a8000c1e1500 */
[----:B------:R-:W2:Y:S01]  /*0dd0*/  LDG.E.U16 R106, desc[UR14][R106.64] ;  /* 0x0000000e6a6a7981 */ /* 0x000ea2000c1e1500 */
[----:B------:R-:W-:-:S02]  /*0de0*/  WARPGROUP.DEPBAR.LE gsb0, 0x0 ;  /* 0x00008000000079c5 */ /* 0x000fc40000010000 */
[----:B------:R-:W-:Y:S01]  /*0df0*/  FMUL R88, R24, UR12 ;  /* 0x0000000c18587c20 */ /* 0x000fe20008400000 */
[----:B------:R-:W-:Y:S01]  /*0e00*/  FMUL R89, R25, UR12 ;  /* 0x0000000c19597c20 */ /* 0x000fe20008400000 */
[----:B------:R-:W-:-:S04]  /*0e10*/  FMUL R94, R28, UR12 ;  /* 0x0000000c1c5e7c20 */ /* 0x000fc80008400000 */
[----:B------:R-:W-:-:S04]  /*0e20*/  FMNMX R89, R88, R89, !PT ;  /* 0x0000005958597209 */ /* 0x000fc80007800000 */
[----:B------:R-:W-:Y:S01]  /*0e30*/  FMNMX R108, R94, R89, !PT ;  /* 0x000000595e6c7209 */ /* 0x000fe20007800000 */
[----:B------:R-:W-:-:S04]  /*0e40*/  IMAD.WIDE R94, R85, 0x2, R6 ;  /* 0x00000002555e7825 */ /* 0x000fc800078e0206 */
[----:B------:R-:W-:Y:S01]  /*0e50*/  IMAD.WIDE R88, R85, 0x2, R4 ;  /* 0x0000000255587825 */ /* 0x000fe200078e0204 */
[----:B----4-:R-:W4:Y:S04]  /*0e60*/  LDG.E.U16 R100, desc[UR14][R94.64] ;  /* 0x0000000e5e647981 */ /* 0x010f28000c1e1500 */
[----:B------:R3:W4:Y:S01]  /*0e70*/  LDG.E.U16 R101, desc[UR14][R88.64] ;  /* 0x0000000e58657981 */ /* 0x000722000c1e1500 */
[----:B0-----:R-:W-:Y:S01]  /*0e80*/  FMUL R97, R29, UR12 ;  /* 0x0000000c1d617c20 */ /* 0x001fe20008400000 */
[----:B------:R-:W-:Y:S01]  /*0e90*/  FMUL R103, R32, UR12 ;  /* 0x0000000c20677c20 */ /* 0x000fe20008400000 */
[----:B-1----:R-:W-:Y:S01]  /*0ea0*/  FMUL R90, R33, UR12 ;  /* 0x0000000c215a7c20 */ /* 0x002fe20008400000 */
[----:B------:R-:W-:Y:S01]  /*0eb0*/  FMUL R91, R36, UR12 ;  /* 0x0000000c245b7c20 */ /* 0x000fe20008400000 */
[----:B------:R-:W-:Y:S01]  /*0ec0*/  BAR.SYNC.DEFER_BLOCKING 0x0 ;  /* 0x0000000000007b1d */ /* 0x000fe20000010000 */
[----:B------:R-:W-:-:S04]  /*0ed0*/  FMNMX R108, R97, R108, !PT ;  /* 0x0000006c616c7209 */ /* 0x000fc80007800000 */
[----:B------:R-:W-:-:S04]  /*0ee0*/  FMNMX R103, R103, R108, !PT ;  /* 0x0000006c67677209 */ /* 0x000fc80007800000 */
[----:B---3--:R-:W-:Y:S01]  /*0ef0*/  FMNMX R92, R90, R103, !PT ;  /* 0x000000675a5c7209 */ /* 0x008fe20007800000 */
[----:B------:R-:W-:-:S03]  /*0f00*/  FMUL R90, R37, UR12 ;  /* 0x0000000c255a7c20 */ /* 0x000fc60008400000 */
[----:B------:R-:W-:Y:S01]  /*0f10*/  FMNMX R93, R91, R92, !PT ;  /* 0x0000005c5b5d7209 */ /* 0x000fe20007800000 */
        /* <DEDUP_REMOVED lines=15> */
[----:B------:R-:W-:-:S04]  /*1010*/  FMNMX R88, R88, R91, !PT ;  /* 0x0000005b58587209 */ /* 0x000fc80007800000 */
[----:B------:R-:W-:-:S05]  /*1020*/  FMNMX R92, R89, R88, !PT ;  /* 0x00000058595c7209 */ /* 0x000fca0007800000 */
[----:B------:R-:W0:Y:S01]  /*1030*/  SHFL.BFLY PT, R89, R92, 0x2, 0x1f ;  /* 0x0c401f005c597f89 */ /* 0x000e2200000e0000 */
[----:B------:R-:W-:Y:S01]  /*1040*/  FMUL R88, R26, UR12 ;  /* 0x0000000c1a587c20 */ /* 0x000fe20008400000 */
[----:B------:R-:W-:Y:S01]  /*1050*/  FMUL R90, R30, UR12 ;  /* 0x0000000c1e5a7c20 */ /* 0x000fe20008400000 */
[----:B0-----:R-:W-:Y:S01]  /*1060*/  FMNMX R93, R92, R89, !PT ;  /* 0x000000595c5d7209 */ /* 0x001fe20007800000 */
[----:B------:R-:W-:-:S04]  /*1070*/  FMUL R89, R27, UR12 ;  /* 0x0000000c1b597c20 */ /* 0x000fc80008400000 */
[----:B------:R-:W0:Y:S01]  /*1080*/  SHFL.BFLY PT, R94, R93, 0x1, 0x1f ;  /* 0x0c201f005d5e7f89 */ /* 0x000e2200000e0000 */
        /* <DEDUP_REMOVED lines=11> */
[----:B------:R-:W-:Y:S01]  /*1140*/  FMUL R90, R42, UR12 ;  /* 0x0000000c2a5a7c20 */ /* 0x000fe20008400000 */
[----:B0-----:R-:W-:Y:S02]  /*1150*/  FMNMX R93, R93, R94, !PT ;  /* 0x0000005e5d5d7209 */ /* 0x001fe40007800000 */
[----:B------:R-:W-:Y:S01]  /*1160*/  FMNMX R91, R88, R89, !PT ;  /* 0x00000059585b7209 */ /* 0x000fe20007800000 */
[----:B------:R-:W-:Y:S01]  /*1170*/  FMUL R88, R43, UR12 ;  /* 0x0000000c2b587c20 */ /* 0x000fe20008400000 */
[----:B------:R-:W-:Y:S02]  /*1180*/  FMNMX R89, R93, R10, !PT ;  /* 0x0000000a5d597209 */ /* 0x000fe40007800000 */
[----:B------:R-:W-:Y:S01]  /*1190*/  FMNMX R91, R90, R91, !PT ;  /* 0x0000005b5a5b7209 */ /* 0x000fe20007800000 */
[----:B------:R-:W-:-:S03]  /*11a0*/  FMUL R90, R46, UR12 ;  /* 0x0000000c2e5a7c20 */ /* 0x000fc60008400000 */
[----:B------:R-:W-:Y:S01]  /*11b0*/  FMNMX R91, R88, R91, !PT ;  /* 0x0000005b585b7209 */ /* 0x000fe20007800000 */
[--C-:B------:R-:W-:Y:S01]  /*11c0*/  FFMA R92, R24, UR12, -R89.reuse ;  /* 0x0000000c185c7c23 */ /* 0x100fe20008000859 */
[----:B------:R-:W-:Y:S02]  /*11d0*/  FMUL R24, R47, UR12 ;  /* 0x0000000c2f187c20 */ /* 0x000fe40008400000 */
[----:B------:R-:W-:Y:S01]  /*11e0*/  FMNMX R91, R90, R91, !PT ;  /* 0x0000005b5a5b7209 */ /* 0x000fe20007800000 */
[----:B------:R-:W-:Y:S01]  /*11f0*/  FMUL R90, R50, UR12 ;  /* 0x0000000c325a7c20 */ /* 0x000fe20008400000 */
[----:B------:R-:W-:Y:S02]  /*1200*/  FFMA R25, R25, UR12, -R89 ;  /* 0x0000000c19197c23 */ /* 0x000fe40008000859 */
[----:B------:R-:W-:Y:S01]  /*1210*/  FMNMX R91, R24, R91, !PT ;  /* 0x0000005b185b7209 */ /* 0x000fe20007800000 */
[----:B------:R-:W-:Y:S01]  /*1220*/  FMUL R24, R51, UR12 ;  /* 0x0000000c33187c20 */ /* 0x000fe20008400000 */
[----:B------:R-:W-:-:S02]  /*1230*/  FMUL R88, R92, 1.4426950216293334961 ;  /* 0x3fb8aa3b5c587820 */ /* 0x000fc40000400000 */
[----:B------:R-:W-:Y:S01]  /*1240*/  FMNMX R93, R90, R91, !PT ;  /* 0x0000005b5a5d7209 */ /* 0x000fe20007800000 */
[----:B------:R-:W-:Y:S01]  /*1250*/  FMUL R92, R25, 1.4426950216293334961 ;  /* 0x3fb8aa3b195c7820 */ /* 0x000fe20000400000 */
[----:B------:R-:W-:Y:S01]  /*1260*/  FMUL R25, R54, UR12 ;  /* 0x0000000c36197c20 */ /* 0x000fe20008400000 */
[----:B------:R-:W-:Y:S01]  /*1270*/  FFMA R90, R28, UR12, -R89 ;  /* 0x0000000c1c5a7c23 */ /* 0x000fe20008000859 */
[----:B------:R-:W-:Y:S01]  /*1280*/  FMNMX R28, R24, R93, !PT ;  /* 0x0000005d181c7209 */ /* 0x000fe20007800000 */
[----:B------:R-:W-:-:S03]  /*1290*/  FMUL R24, R55, UR12 ;  /* 0x0000000c37187c20 */ /* 0x000fc60008400000 */
[----:B------:R-:W-:-:S04]  /*12a0*/  FMNMX R25, R25, R28, !PT ;  /* 0x0000001c19197209 */ /* 0x000fc80007800000 */
[----:B------:R-:W-:-:S05]  /*12b0*/  FMNMX R24, R24, R25, !PT ;  /* 0x0000001918187209 */ /* 0x000fca0007800000 */
[----:B------:R-:W0:Y:S02]  /*12c0*/  SHFL.BFLY PT, R25, R24, 0x2, 0x1f ;  /* 0x0c401f0018197f89 */ /* 0x000e2400000e0000 */
[----:B0-----:R-:W-:-:S05]  /*12d0*/  FMNMX R25, R24, R25, !PT ;  /* 0x0000001918197209 */ /* 0x001fca0007800000 */
[----:B------:R-:W0:Y:S04]  /*12e0*/  SHFL.BFLY PT, R24, R25, 0x1, 0x1f ;  /* 0x0c201f0019187f89 */ /* 0x000e2800000e0000 */
[----:B-----5:R-:W-:Y:S04]  /*12f0*/  STS.U16 [R79+UR6+0x800], R102 ;  /* 0x000800664f007988 */ /* 0x020fe80008000406 */
[----:B--2---:R-:W-:Y:S04]  /*1300*/  STS.U16 [R79+UR6+0xc00], R104 ;  /* 0x000c00684f007988 */ /* 0x004fe80008000406 */
[----:B------:R-:W-:Y:S01]  /*1310*/  STS.U16 [R81+UR6+0x900], R96 ;  /* 0x0009006051007988 */ /* 0x000fe20008000406 */
[----:B0-----:R-:W-:Y:S01]  /*1320*/  FMNMX R25, R25, R24, !PT ;  /* 0x0000001819197209 */ /* 0x001fe20007800000 */
[----:B------:R-:W-:-:S03]  /*1330*/  FFMA R24, R53, UR12, -R89 ;  /* 0x0000000c35187c23 */ /* 0x000fc60008000859 */
[----:B------:R-:W-:Y:S01]  /*1340*/  FMNMX R53, R25, R86, !PT ;  /* 0x0000005619357209 */ /* 0x000fe20007800000 */
[----:B------:R-:W-:Y:S01]  /*1350*/  FMUL R24, R24, 1.4426950216293334961 ;  /* 0x3fb8aa3b18187820 */ /* 0x000fe20000400000 */
[----:B------:R-:W-:Y:S01]  /*1360*/  FADD R10, -R89, R10 ;  /* 0x0000000a590a7221 */ /* 0x000fe20000000100 */
[--C-:B------:R-:W-:Y:S01]  /*1370*/  FFMA R40, R40, UR12, -R89.reuse ;  /* 0x0000000c28287c23 */ /* 0x100fe20008000859 */
[--C-:B------:R-:W-:Y:S01]  /*1380*/  FFMA R41, R41, UR12, -R89.reuse ;  /* 0x0000000c29297c23 */ /* 0x100fe20008000859 */
[----:B------:R0:W-:Y:S01]  /*1390*/  MUFU.EX2 R103, R24 ;  /* 0x0000001800677308 */ /* 0x0001e20000000800 */
[--C-:B------:R-:W-:Y:S01]  /*13a0*/  FFMA R44, R44, UR12, -R89.reuse ;  /* 0x0000000c2c2c7c23 */ /* 0x100fe20008000859 */
[--C-:B------:R-:W-:Y:S01]  /*13b0*/  FFMA R45, R45, UR12, -R89.reuse ;  /* 0x0000000c2d2d7c23 */ /* 0x100fe20008000859 */
[--C-:B------:R-:W-:Y:S01]  /*13c0*/  FFMA R48, R48, UR12, -R89.reuse ;  /* 0x0000000c30307c23 */ /* 0x100fe20008000859 */
[--C-:B------:R-:W-:Y:S01]  /*13d0*/  FFMA R49, R49, UR12, -R89.reuse ;  /* 0x0000000c31317c23 */ /* 0x100fe20008000859 */
[----:B------:R-:W-:Y:S01]  /*13e0*/  FFMA R52, R52, UR12, -R89 ;  /* 0x0000000c34347c23 */ /* 0x000fe20008000859 */
[--C-:B------:R-:W-:Y:S01]  /*13f0*/  FFMA R26, R26, UR12, -R53.reuse ;  /* 0x0000000c1a1a7c23 */ /* 0x100fe20008000835 */
[--C-:B------:R-:W-:Y:S01]  /*1400*/  FFMA R42, R42, UR12, -R53.reuse ;  /* 0x0000000c2a2a7c23 */ /* 0x100fe20008000835 */
[--C-:B------:R-:W-:Y:S01]  /*1410*/  FFMA R43, R43, UR12, -R53.reuse ;  /* 0x0000000c2b2b7c23 */ /* 0x100fe20008000835 */
[--C-:B------:R-:W-:Y:S01]  /*1420*/  FFMA R46, R46, UR12, -R53.reuse ;  /* 0x0000000c2e2e7c23 */ /* 0x100fe20008000835 */
[--C-:B------:R-:W-:Y:S01]  /*1430*/  FFMA R47, R47, UR12, -R53.reuse ;  /* 0x0000000c2f2f7c23 */ /* 0x100fe20008000835 */
[--C-:B------:R-:W-:Y:S01]  /*1440*/  FFMA R50, R50, UR12, -R53.reuse ;  /* 0x0000000c32327c23 */ /* 0x100fe20008000835 */
[--C-:B------:R-:W-:Y:S01]  /*1450*/  FFMA R51, R51, UR12, -R53.reuse ;  /* 0x0000000c33337c23 */ /* 0x100fe20008000835 */
[----:B0-----:R-:W-:Y:S01]  /*1460*/  FADD R24, -R53, R86 ;  /* 0x0000005635187221 */ /* 0x001fe20000000100 */
[--C-:B------:R-:W-:Y:S01]  /*1470*/  FFMA R54, R54, UR12, -R53.reuse ;  /* 0x0000000c36367c23 */ /* 0x100fe20008000835 */
[----:B------:R-:W-:Y:S01]  /*1480*/  FFMA R55, R55, UR12, -R53 ;  /* 0x0000000c37377c23 */ /* 0x000fe20008000835 */
[--C-:B------:R-:W-:Y:S01]  /*1490*/  FFMA R29, R29, UR12, -R89.reuse ;  /* 0x0000000c1d1d7c23 */ /* 0x100fe20008000859 */
[--C-:B------:R-:W-:Y:S01]  /*14a0*/  FFMA R32, R32, UR12, -R89.reuse ;  /* 0x0000000c20207c23 */ /* 0x100fe20008000859 */
[--C-:B------:R-:W-:Y:S01]  /*14b0*/  FFMA R33, R33, UR12, -R89.reuse ;  /* 0x0000000c21217c23 */ /* 0x100fe20008000859 */
[--C-:B------:R-:W-:Y:S01]  /*14c0*/  FFMA R36, R36, UR12, -R89.reuse ;  /* 0x0000000c24247c23 */ /* 0x100fe20008000859 */
[----:B------:R-:W-:Y:S01]  /*14d0*/  FFMA R37, R37, UR12, -R89 ;  /* 0x0000000c25257c23 */ /* 0x000fe20008000859 */
[----:B------:R-:W-:Y:S01]  /*14e0*/  FMUL R105, R10, 1.4426950216293334961 ;  /* 0x3fb8aa3b0a697820 */ /* 0x000fe20000400000 */
[--C-:B------:R-:W-:Y:S01]  /*14f0*/  FFMA R27, R27, UR12, -R53.reuse ;  /* 0x0000000c1b1b7c23 */ /* 0x100fe20008000835 */
[--C-:B------:R-:W-:Y:S01]  /*1500*/  FFMA R30, R30, UR12, -R53.reuse ;  /* 0x0000000c1e1e7c23 */ /* 0x100fe20008000835 */
[--C-:B------:R-:W-:Y:S01]  /*1510*/  FFMA R31, R31, UR12, -R53.reuse ;  /* 0x0000000c1f1f7c23 */ /* 0x100fe20008000835 */
[--C-:B------:R-:W-:Y:S01]  /*1520*/  FFMA R34, R34, UR12, -R53.reuse ;  /* 0x0000000c22227c23 */ /* 0x100fe20008000835 */
[--C-:B------:R-:W-:Y:S01]  /*1530*/  FFMA R35, R35, UR12, -R53.reuse ;  /* 0x0000000c23237c23 */ /* 0x100fe20008000835 */
[--C-:B------:R-:W-:Y:S01]  /*1540*/  FFMA R38, R38, UR12, -R53.reuse ;  /* 0x0000000c26267c23 */ /* 0x100fe20008000835 */
[----:B------:R-:W-:Y:S01]  /*1550*/  FFMA R39, R39, UR12, -R53 ;  /* 0x0000000c27277c23 */ /* 0x000fe20008000835 */
[----:B------:R-:W-:Y:S01]  /*1560*/  FMUL R90, R90, 1.4426950216293334961 ;  /* 0x3fb8aa3b5a5a7820 */ /* 0x000fe20000400000 */
        /* <DEDUP_REMOVED lines=23> */
[----:B----4-:R-:W-:Y:S04]  /*16e0*/  STS.U16 [R81+UR6+0xd00], R100 ;  /* 0x000d006451007988 */ /* 0x010fe80008000406 */
[----:B------:R-:W-:Y:S04]  /*16f0*/  STS.U16 [R82+UR6+0xa00], R99 ;  /* 0x000a006352007988 */ /* 0x000fe80008000406 */
[----:B------:R-:W-:Y:S04]  /*1700*/  STS.U16 [R82+UR6+0xe00], R101 ;  /* 0x000e006552007988 */ /* 0x000fe80008000406 */
[----:B------:R-:W-:Y:S04]  /*1710*/  STS.U16 [R83+UR6+0xb00], R98 ;  /* 0x000b006253007988 */ /* 0x000fe80008000406 */
[----:B------:R-:W-:Y:S01]  /*1720*/  STS.U16 [R83+UR6+0xf00], R106 ;  /* 0x000f006a53007988 */ /* 0x000fe20008000406 */
[----:B------:R0:W-:Y:S06]  /*1730*/  MEMBAR.ALL.CTA ;  /* 0x0000000000007992 */ /* 0x0001ec0000008000 */
[----:B0-----:R-:W0:Y:S01]  /*1740*/  FENCE.VIEW.ASYNC.S ;  /* 0x00000000000073c6 */ /* 0x001e220000000000 */
[----:B------:R-:W-:Y:S01]  /*1750*/  FMUL R30, R30, 1.4426950216293334961 ;  /* 0x3fb8aa3b1e1e7820 */ /* 0x000fe20000400000 */
[----:B------:R-:W-:Y:S01]  /*1760*/  FMUL R31, R31, 1.4426950216293334961 ;  /* 0x3fb8aa3b1f1f7820 */ /* 0x000fe20000400000 */
[----:B------:R-:W-:Y:S01]  /*1770*/  FMUL R34, R34, 1.4426950216293334961 ;  /* 0x3fb8aa3b22227820 */ /* 0x000fe20000400000 */
[----:B------:R-:W-:Y:S01]  /*1780*/  FMUL R35, R35, 1.4426950216293334961 ;  /* 0x3fb8aa3b23237820 */ /* 0x000fe20000400000 */
[----:B------:R-:W-:Y:S01]  /*1790*/  FMUL R38, R38, 1.4426950216293334961 ;  /* 0x3fb8aa3b26267820 */ /* 0x000fe20000400000 */
[----:B------:R-:W-:Y:S01]  /*17a0*/  FMUL R39, R39, 1.4426950216293334961 ;  /* 0x3fb8aa3b27277820 */ /* 0x000fe20000400000 */
[----:B------:R-:W1:Y:S08]  /*17b0*/  MUFU.EX2 R105, R105 ;  /* 0x0000006900697308 */ /* 0x000e700000000800 */
[----:B------:R-:W2:Y:S08]  /*17c0*/  MUFU.EX2 R115, R24 ;  /* 0x0000001800737308 */ /* 0x000eb00000000800 */
[----:B------:R-:W-:Y:S08]  /*17d0*/  MUFU.EX2 R91, R92 ;  /* 0x0000005c005b7308 */ /* 0x000ff00000000800 */
[----:B------:R-:W3:Y:S08]  /*17e0*/  MUFU.EX2 R88, R88 ;  /* 0x0000005800587308 */ /* 0x000ef00000000800 */
[----:B------:R-:W-:Y:S08]  /*17f0*/  MUFU.EX2 R90, R90 ;  /* 0x0000005a005a7308 */ /* 0x000ff00000000800 */
[----:B------:R-:W4:Y:S08]  /*1800*/  MUFU.EX2 R93, R29 ;  /* 0x0000001d005d7308 */ /* 0x000f300000000800 */
[----:B------:R-:W-:Y:S08]  /*1810*/  MUFU.EX2 R92, R32 ;  /* 0x00000020005c7308 */ /* 0x000ff00000000800 */
[----:B------:R-:W5:Y:S08]  /*1820*/  MUFU.EX2 R95, R33 ;  /* 0x00000021005f7308 */ /* 0x000f700000000800 */
[----:B------:R-:W-:Y:S08]  /*1830*/  MUFU.EX2 R94, R36 ;  /* 0x00000024005e7308 */ /* 0x000ff00000000800 */
[----:B------:R-:W0:Y:S08]  /*1840*/  MUFU.EX2 R97, R37 ;  /* 0x0000002500617308 */ /* 0x000e300000000800 */
[----:B------:R-:W-:Y:S08]  /*1850*/  MUFU.EX2 R40, R40 ;  /* 0x0000002800287308 */ /* 0x000ff00000000800 */
[----:B------:R-:W0:Y:S08]  /*1860*/  MUFU.EX2 R41, R41 ;  /* 0x0000002900297308 */ /* 0x000e300000000800 */
[----:B------:R-:W-:Y:S08]  /*1870*/  MUFU.EX2 R44, R44 ;  /* 0x0000002c002c7308 */ /* 0x000ff00000000800 */
[----:B------:R-:W0:Y:S08]  /*1880*/  MUFU.EX2 R45, R45 ;  /* 0x0000002d002d7308 */ /* 0x000e300000000800 */
[----:B------:R-:W-:Y:S08]  /*1890*/  MUFU.EX2 R48, R48 ;  /* 0x0000003000307308 */ /* 0x000ff00000000800 */
[----:B------:R-:W0:Y:S08]  /*18a0*/  MUFU.EX2 R49, R49 ;  /* 0x0000003100317308 */ /* 0x000e300000000800 */
[----:B------:R-:W0:Y:S08]  /*18b0*/  MUFU.EX2 R52, R52 ;  /* 0x0000003400347308 */ /* 0x000e300000000800 */
[----:B------:R-:W-:Y:S08]  /*18c0*/  MUFU.EX2 R10, R10 ;  /* 0x0000000a000a7308 */ /* 0x000ff00000000800 */
[----:B------:R-:W0:Y:S08]  /*18d0*/  MUFU.EX2 R107, R27 ;  /* 0x0000001b006b7308 */ /* 0x000e300000000800 */
[----:B------:R0:W-:Y:S08]  /*18e0*/  MUFU.EX2 R108, R30 ;  /* 0x0000001e006c7308 */ /* 0x0001f00000000800 */
[----:B------:R-:W0:Y:S08]  /*18f0*/  MUFU.EX2 R109, R31 ;  /* 0x0000001f006d7308 */ /* 0x000e300000000800 */
[----:B------:R0:W-:Y:S08]  /*1900*/  MUFU.EX2 R110, R34 ;  /* 0x00000022006e7308 */ /* 0x0001f00000000800 */
[----:B------:R-:W0:Y:S08]  /*1910*/  MUFU.EX2 R111, R35 ;  /* 0x00000023006f7308 */ /* 0x000e300000000800 */
[----:B------:R0:W-:Y:S08]  /*1920*/  MUFU.EX2 R112, R38 ;  /* 0x0000002600707308 */ /* 0x0001f00000000800 */
[----:B------:R-:W0:Y:S08]  /*1930*/  MUFU.EX2 R113, R39 ;  /* 0x0000002700717308 */ /* 0x000e300000000800 */
[----:B------:R-:W-:Y:S08]  /*1940*/  MUFU.EX2 R42, R42 ;  /* 0x0000002a002a7308 */ /* 0x000ff00000000800 */
[----:B------:R-:W0:Y:S08]  /*1950*/  MUFU.EX2 R43, R43 ;  /* 0x0000002b002b7308 */ /* 0x000e300000000800 */
[----:B------:R-:W-:Y:S08]  /*1960*/  MUFU.EX2 R46, R46 ;  /* 0x0000002e002e7308 */ /* 0x000ff00000000800 */
[----:B------:R-:W0:Y:S08]  /*1970*/  MUFU.EX2 R47, R47 ;  /* 0x0000002f002f7308 */ /* 0x000e300000000800 */
[----:B------:R-:W-:Y:S08]  /*1980*/  MUFU.EX2 R50, R50 ;  /* 0x0000003200327308 */ /* 0x000ff00000000800 */
[----:B------:R-:W0:Y:S08]  /*1990*/  MUFU.EX2 R51, R51 ;  /* 0x0000003300337308 */ /* 0x000e300000000800 */
[----:B------:R-:W-:Y:S08]  /*19a0*/  MUFU.EX2 R54, R54 ;  /* 0x0000003600367308 */ /* 0x000ff00000000800 */
[----:B------:R-:W0:Y:S01]  /*19b0*/  MUFU.EX2 R55, R55 ;  /* 0x0000003700377308 */ /* 0x000e220000000800 */
[-C--:B-1----:R-:W-:Y:S01]  /*19c0*/  FMUL R56, R56, R105.reuse ;  /* 0x0000006938387220 */ /* 0x082fe20000400000 */
[-C--:B------:R-:W-:Y:S01]  /*19d0*/  FMUL R57, R57, R105.reuse ;  /* 0x0000006939397220 */ /* 0x080fe20000400000 */
[----:B------:R-:W-:Y:S01]  /*19e0*/  FMUL R60, R60, R105 ;  /* 0x000000693c3c7220 */ /* 0x000fe20000400000 */
[-C--:B--2---:R-:W-:Y:S01]  /*19f0*/  FMUL R58, R58, R115.reuse ;  /* 0x000000733a3a7220 */ /* 0x084fe20000400000 */
[-C--:B------:R-:W-:Y:S01]  /*1a00*/  FMUL R59, R59, R115.reuse ;  /* 0x000000733b3b7220 */ /* 0x080fe20000400000 */
[----:B------:R-:W-:Y:S01]  /*1a10*/  FMUL R62, R62, R115 ;  /* 0x000000733e3e7220 */ /* 0x000fe20000400000 */
[----:B------:R-:W-:Y:S01]  /*1a20*/  FMUL R61, R61, R105 ;  /* 0x000000693d3d7220 */ /* 0x000fe20000400000 */
[----:B------:R-:W-:Y:S01]  /*1a30*/  FMUL R63, R63, R115 ;  /* 0x000000733f3f7220 */ /* 0x000fe20000400000 */
[----:B---3--:R-:W-:-:S02]  /*1a40*/  F2FP.BF16.F32.PACK_AB R24, R91, R88 ;  /* 0x000000585b18723e */ /* 0x008fc400000010ff */
[----:B----4-:R-:W-:Y:S02]  /*1a50*/  F2FP.BF16.F32.PACK_AB R26, R93, R90 ;  /* 0x0000005a5d1a723e */ /* 0x010fe400000010ff */
[----:B-----5:R-:W-:Y:S02]  /*1a60*/  F2FP.BF16.F32.PACK_AB R28, R95, R92 ;  /* 0x0000005c5f1c723e */ /* 0x020fe400000010ff */
[----:B0-----:R-:W-:Y:S02]  /*1a70*/  F2FP.BF16.F32.PACK_AB R30, R97, R94 ;  /* 0x0000005e611e723e */ /* 0x001fe400000010ff */
[----:B------:R-:W-:Y:S02]  /*1a80*/  F2FP.BF16.F32.PACK_AB R32, R41, R40 ;  /* 0x000000282920723e */ /* 0x000fe400000010ff */
[----:B------:R-:W-:Y:S02]  /*1a90*/  F2FP.BF16.F32.PACK_AB R34, R45, R44 ;  /* 0x0000002c2d22723e */ /* 0x000fe400000010ff */
[----:B------:R-:W-:-:S02]  /*1aa0*/  F2FP.BF16.F32.PACK_AB R36, R49, R48 ;  /* 0x000000303124723e */ /* 0x000fc400000010ff */
[----:B------:R-:W-:Y:S02]  /*1ab0*/  F2FP.BF16.F32.PACK_AB R38, R103, R52 ;  /* 0x000000346726723e */ /* 0x000fe400000010ff */
[----:B------:R-:W-:Y:S02]  /*1ac0*/  F2FP.BF16.F32.PACK_AB R25, R107, R10 ;  /* 0x0000000a6b19723e */ /* 0x000fe400000010ff */
[----:B------:R-:W-:Y:S02]  /*1ad0*/  F2FP.BF16.F32.PACK_AB R27, R109, R108 ;  /* 0x0000006c6d1b723e */ /* 0x000fe400000010ff */
[----:B------:R-:W-:Y:S02]  /*1ae0*/  F2FP.BF16.F32.PACK_AB R29, R111, R110 ;  /* 0x0000006e6f1d723e */ /* 0x000fe400000010ff */
[----:B------:R-:W-:Y:S02]  /*1af0*/  F2FP.BF16.F32.PACK_AB R31, R113, R112 ;  /* 0x00000070711f723e */ /* 0x000fe400000010ff */
[----:B------:R-:W-:-:S02]  /*1b00*/  F2FP.BF16.F32.PACK_AB R33, R43, R42 ;  /* 0x0000002a2b21723e */ /* 0x000fc400000010ff */
[----:B------:R-:W-:Y:S02]  /*1b10*/  F2FP.BF16.F32.PACK_AB R35, R47, R46 ;  /* 0x0000002e2f23723e */ /* 0x000fe400000010ff */
[----:B------:R-:W-:Y:S02]  /*1b20*/  F2FP.BF16.F32.PACK_AB R37, R51, R50 ;  /* 0x000000323325723e */ /* 0x000fe400000010ff */
[----:B------:R-:W-:Y:S01]  /*1b30*/  F2FP.BF16.F32.PACK_AB R39, R55, R54 ;  /* 0x000000363727723e */ /* 0x000fe200000010ff */
[----:B------:R-:W-:Y:S06]  /*1b40*/  BAR.SYNC.DEFER_BLOCKING 0x0 ;  /* 0x0000000000007b1d */ /* 0x000fec0000010000 */
[----:B------:R-:W-:Y:S01]  /*1b50*/  UMOV UR11, 0x40000040 ;  /* 0x40000040000b7882 */ /* 0x000fe20000000000 */
[----:B------:R-:W-:-:S06]  /*1b60*/  WARPGROUP.ARRIVE ;  /* 0x00000000000079c5 */ /* 0x000fcc0000000000 */
[----:B------:R-:W-:Y:S01]  /*1b70*/  HGMMA.64x16x16.F32.BF16 R56, R24, gdesc[UR8], R56 ;  /* 0x0020000818387df0 */ /* 0x000fe20008701838 */
[----:B------:R-:W-:Y:S01]  /*1b80*/  FADD R91, R88, R91 ;  /* 0x0000005b585b7221 */ /* 0x000fe20000000000 */
[----:B------:R-:W-:-:S03]  /*1b90*/  FADD R107, R10, R107 ;  /* 0x0000006b0a6b7221 */ /* 0x000fc60000000000 */
[----:B------:R-:W-:Y:S01]  /*1ba0*/  FADD R90, R90, R91 ;  /* 0x0000005b5a5a7221 */ /* 0x000fe20000000000 */
[----:B------:R-:W-:-:S03]  /*1bb0*/  FADD R108, R108, R107 ;  /* 0x0000006b6c6c7221 */ /* 0x000fc60000000000 */
[----:B------:R-:W-:Y:S01]  /*1bc0*/  FADD R93, R93, R90 ;  /* 0x0000005a5d5d7221 */ /* 0x000fe20000000000 */
[----:B------:R-:W-:-:S03]  /*1bd0*/  FADD R109, R109, R108 ;  /* 0x0000006c6d6d7221 */ /* 0x000fc60000000000 */
[----:B------:R-:W-:Y:S01]  /*1be0*/  FADD R92, R92, R93 ;  /* 0x0000005d5c5c7221 */ /* 0x000fe20000000000 */
[----:B------:R-:W-:Y:S01]  /*1bf0*/  FADD R110, R110, R109 ;  /* 0x0000006d6e6e7221 */ /* 0x000fe20000000000 */
[----:B------:R-:W-:Y:S02]  /*1c00*/  HGMMA.64x16x16.F32.BF16 R56, R28, gdesc[UR16], R56 ;  /* 0x002000101c387df0 */ /* 0x000fe40008701838 */
[----:B------:R-:W-:Y:S01]  /*1c10*/  FADD R95, R95, R92 ;  /* 0x0000005c5f5f7221 */ /* 0x000fe20000000000 */
[----:B------:R-:W-:-:S03]  /*1c20*/  FADD R111, R111, R110 ;  /* 0x0000006e6f6f7221 */ /* 0x000fc60000000000 */
        /* <DEDUP_REMOVED lines=13> */
[----:B------:R-:W-:Y:S01]  /*1d00*/  HGMMA.64x16x16.F32.BF16 R56, R32, gdesc[UR20], R56 ;  /* 0x0020001420387df0 */ /* 0x000fe20008701838 */
[----:B------:R-:W-:Y:S02]  /*1d10*/  FADD R50, R50, R47 ;  /* 0x0000002f32327221 */ /* 0x000fe40000000000 */
[----:B------:R-:W-:Y:S02]  /*1d20*/  FADD R49, R49, R48 ;  /* 0x0000003031317221 */ /* 0x000fe40000000000 */
[----:B------:R-:W-:Y:S02]  /*1d30*/  FADD R51, R51, R50 ;  /* 0x0000003233337221 */ /* 0x000fe40000000000 */
[----:B------:R-:W-:Y:S02]  /*1d40*/  FADD R52, R52, R49 ;  /* 0x0000003134347221 */ /* 0x000fe40000000000 */
[----:B------:R-:W-:-:S02]  /*1d50*/  FADD R54, R54, R51 ;  /* 0x0000003336367221 */ /* 0x000fc40000000000 */
[----:B------:R-:W-:Y:S02]  /*1d60*/  FADD R52, R103, R52 ;  /* 0x0000003467347221 */ /* 0x000fe40000000000 */
[----:B------:R-:W-:-:S03]  /*1d70*/  FADD R54, R55, R54 ;  /* 0x0000003637367221 */ /* 0x000fc60000000000 */
[----:B------:R-:W0:Y:S04]  /*1d80*/  SHFL.BFLY PT, R41, R52, 0x2, 0x1f ;  /* 0x0c401f0034297f89 */ /* 0x000e2800000e0000 */
[----:B------:R-:W1:Y:S01]  /*1d90*/  SHFL.BFLY PT, R43, R54, 0x2, 0x1f ;  /* 0x0c401f00362b7f89 */ /* 0x000e6200000e0000 */
[----:B------:R-:W-:Y:S01]  /*1da0*/  HGMMA.64x16x16.F32.BF16 R56, R36, gdesc[UR24], R56, gsb0 ;  /* 0x0020001824387df0 */ /* 0x000fe20008001838 */
[----:B0-----:R-:W-:Y:S01]  /*1db0*/  FADD R41, R52, R41 ;  /* 0x0000002934297221 */ /* 0x001fe20000000000 */
[----:B-1----:R-:W-:-:S04]  /*1dc0*/  FADD R43, R54, R43 ;  /* 0x0000002b362b7221 */ /* 0x002fc80000000000 */
[----:B------:R-:W0:Y:S04]  /*1dd0*/  SHFL.BFLY PT, R10, R41, 0x1, 0x1f ;  /* 0x0c201f00290a7f89 */ /* 0x000e2800000e0000 */
[----:B------:R-:W1:Y:S01]  /*1de0*/  SHFL.BFLY PT, R40, R43, 0x1, 0x1f ;  /* 0x0c201f002b287f89 */ /* 0x000e6200000e0000 */
[----:B------:R-:W-:-:S06]  /*1df0*/  UIADD3 UR4, UR4, 0x40, URZ ;  /* 0x0000004004047890 */ /* 0x000fcc000fffe03f */
[----:B------:R-:W-:Y:S02]  /*1e00*/  ISETP.LE.AND P0, PT, R78, UR4, PT ;  /* 0x000000044e007c0c */ /* 0x000fe4000bf03270 */
[----:B------:R-:W-:Y:S02]  /*1e10*/  LEA R87, R13, R87, 0x6 ;  /* 0x000000570d577211 */ /* 0x000fe400078e30ff */
[----:B------:R-:W-:Y:S02]  /*1e20*/  LEA R85, R11, R85, 0x6 ;  /* 0x000000550b557211 */ /* 0x000fe400078e30ff */
[----:B------:R-:W-:Y:S01]  /*1e30*/  MOV R86, R53 ;  /* 0x0000003500567202 */ /* 0x000fe20000000f00 */
[----:B0-----:R-:W-:Y:S01]  /*1e40*/  FADD R10, R41, R10 ;  /* 0x0000000a290a7221 */ /* 0x001fe20000000000 */
[----:B-1----:R-:W-:-:S03]  /*1e50*/  FADD R40, R43, R40 ;  /* 0x000000282b287221 */ /* 0x002fc60000000000 */
[----:B------:R-:W-:Y:S01]  /*1e60*/  FFMA R84, R105, R84, R10 ;  /* 0x0000005469547223 */ /* 0x000fe2000000000a */
[----:B------:R-:W-:Y:S01]  /*1e70*/  MOV R10, R89 ;  /* 0x00000059000a7202 */ /* 0x000fe20000000f00 */
[----:B------:R-:W-:Y:S01]  /*1e80*/  FFMA R12, R115, R12, R40 ;  /* 0x0000000c730c7223 */ /* 0x000fe20000000028 */
[----:B------:R-:W-:Y:S02]  /*1e90*/  WARPGROUP.DEPBAR.LE gsb0, 0x0 ;  /* 0x00008000000079c5 */ /* 0x000fe40000010000 */
[----:B------:R-:W-:Y:S05]  /*1ea0*/  @!P0 BRA `(.L_x_1) ;  /* 0xffffffec001c8947 */ /* 0x000fea000383ffff */
.L_x_0:
[----:B------:R-:W-:Y:S01]  /*1eb0*/  MOV R22, R12 ;  /* 0x0000000c00167202 */ /* 0x000fe20000000f00 */
[----:B0-----:R-:W-:Y:S01]  /*1ec0*/  FMUL R2, R63, 0.25 ;  /* 0x3e8000003f027820 */ /* 0x001fe20000400000 */
[----:B------:R-:W-:Y:S01]  /*1ed0*/  FMUL R3, R62, 0.25 ;  /* 0x3e8000003e037820 */ /* 0x000fe20000400000 */
[----:B------:R-:W-:Y:S01]  /*1ee0*/  FSETP.GT.AND P1, PT, |R84|, 8.50705917302346158658e+37, PT ;  /* 0x7e8000005400780b */ /* 0x000fe20003f24200 */
[----:B------:R-:W-:Y:S01]  /*1ef0*/  FMUL R4, R59, 0.25 ;  /* 0x3e8000003b047820 */ /* 0x000fe20000400000 */
[----:B------:R-:W-:Y:S01]  /*1f00*/  FSETP.GT.AND P0, PT, |R22|, 8.50705917302346158658e+37, PT ;  /* 0x7e8000001600780b */ /* 0x000fe20003f04200 */
[----:B------:R-:W-:Y:S01]  /*1f10*/  FMUL R5, R56, 0.25 ;  /* 0x3e80000038057820 */ /* 0x000fe20000400000 */
[----:B------:R-:W-:Y:S01]  /*1f20*/  LOP3.LUT R6, R80, 0x7, RZ, 0xc0, !PT ;  /* 0x0000000750067812 */ /* 0x000fe200078ec0ff */
[----:B------:R-:W-:Y:S01]  /*1f30*/  BAR.SYNC.DEFER_BLOCKING 0x0 ;  /* 0x0000000000007b1d */ /* 0x000fe20000010000 */
[----:B------:R-:W-:Y:S01]  /*1f40*/  FSEL R12, R2, R63, P0 ;  /* 0x0000003f020c7208 */ /* 0x000fe20000000000 */
[----:B------:R-:W-:Y:S01]  /*1f50*/  FMUL R2, R61, 0.25 ;  /* 0x3e8000003d027820 */ /* 0x000fe20000400000 */
[----:B------:R-:W-:Y:S01]  /*1f60*/  FSEL R62, R3, R62, P0 ;  /* 0x0000003e033e7208 */ /* 0x000fe20000000000 */
[----:B------:R-:W-:Y:S01]  /*1f70*/  FMUL R3, R58, 0.25 ;  /* 0x3e8000003a037820 */ /* 0x000fe20000400000 */
[----:B------:R-:W-:-:S03]  /*1f80*/  FSETP.GEU.AND P2, PT, R84, 1.175494350822287508e-38, PT ;  /* 0x008000005400780b */ /* 0x000fc60003f4e000 */
[----:B------:R-:W0:Y:S01]  /*1f90*/  LDC.64 R26, c[0x0][0x228] ;  /* 0x00008a00ff1a7b82 */ /* 0x000e220000000a00 */
[----:B------:R-:W-:Y:S01]  /*1fa0*/  FSEL R14, R2, R61, P1 ;  /* 0x0000003d020e7208 */ /* 0x000fe20000800000 */
[----:B------:R-:W-:Y:S01]  /*1fb0*/  FMUL R2, R57, 0.25 ;  /* 0x3e80000039027820 */ /* 0x000fe20000400000 */
[----:B------:R-:W-:Y:S01]  /*1fc0*/  FSEL R58, R3, R58, P0 ;  /* 0x0000003a033a7208 */ /* 0x000fe20000000000 */
[----:B------:R-:W-:Y:S01]  /*1fd0*/  FMUL R3, R60, 0.25 ;  /* 0x3e8000003c037820 */ /* 0x000fe20000400000 */
[----:B------:R-:W-:Y:S01]  /*1fe0*/  FSEL R16, R4, R59, P0 ;  /* 0x0000003b04107208 */ /* 0x000fe20000000000 */
[----:B------:R-:W-:Y:S01]  /*1ff0*/  ULDC.64 UR4, c[0x0][0x270] ;  /* 0x00009c0000047ab9 */ /* 0x000fe20000000a00 */
[----:B------:R-:W-:Y:S01]  /*2000*/  FSEL R18, R2, R57, P1 ;  /* 0x0000003902127208 */ /* 0x000fe20000800000 */
[----:B------:R-:W-:Y:S01]  /*2010*/  FMUL R2, R84, 8388608 ;  /* 0x4b00000054027820 */ /* 0x000fe20000400000 */
[----:B------:R-:W-:Y:S01]  /*2020*/  FSEL R60, R3, R60, P1 ;  /* 0x0000003c033c7208 */ /* 0x000fe20000800000 */
[C---:B------:R-:W-:Y:S01]  /*2030*/  FMUL R3, R22.reuse, 8388608 ;  /* 0x4b00000016037820 */ /* 0x040fe20000400000 */
[----:B------:R-:W-:Y:S01]  /*2040*/  FSETP.GEU.AND P3, PT, R22, 1.175494350822287508e-38, PT ;  /* 0x008000001600780b */ /* 0x000fe20003f6e000 */
[----:B------:R-:W-:Y:S01]  /*2050*/  UIMAD UR4, UR7, UR4, URZ ;  /* 0x00000004070472a4 */ /* 0x000fe2000f8e023f */
[----:B------:R-:W-:-:S02]  /*2060*/  LEA R7, R6, UR6, 0x4 ;  /* 0x0000000606077c11 */ /* 0x000fc4000f8e20ff */
[----:B------:R-:W-:Y:S01]  /*2070*/  SHF.L.U32 R4, R80, 0x2, RZ ;  /* 0x0000000250047819 */ /* 0x000fe200000006ff */
[----:B------:R-:W-:Y:S01]  /*2080*/  USHF.L.U32 UR8, UR4, 0x1, URZ ;  /* 0x0000000104087899 */ /* 0x000fe2000800063f */
[----:B------:R-:W-:Y:S01]  /*2090*/  FSEL R23, R2, R84, !P2 ;  /* 0x0000005402177208 */ /* 0x000fe20005000000 */
[----:B------:R-:W-:Y:S01]  /*20a0*/  IMAD R9, R6, -0x8, R7 ;  /* 0xfffffff806097824 */ /* 0x000fe200078e0207 */
[----:B------:R-:W-:Y:S02]  /*20b0*/  FSEL R28, R3, R22, !P3 ;  /* 0x00000016031c7208 */ /* 0x000fe40005800000 */
[----:B------:R-:W-:Y:S02]  /*20c0*/  LOP3.LUT R4, R4, 0xc0, RZ, 0xc0, !PT ;  /* 0x000000c004047812 */ /* 0x000fe400078ec0ff */
[----:B------:R-:W-:Y:S02]  /*20d0*/  IADD3 R2, R23, -0x3f3504f3, RZ ;  /* 0xc0cafb0d17027810 */ /* 0x000fe40007ffe0ff */
[----:B------:R-:W-:Y:S01]  /*20e0*/  IADD3 R6, R28, -0x3f3504f3, RZ ;  /* 0xc0cafb0d1c067810 */ /* 0x000fe20007ffe0ff */
[----:B------:R-:W-:Y:S01]  /*20f0*/  IMAD.IADD R11, R4, 0x1, R9 ;  /* 0x00000001040b7824 */ /* 0x000fe200078e0209 */
[----:B------:R-:W-:-:S02]  /*2100*/  LOP3.LUT R10, R80, 0x8, RZ, 0xc0, !PT ;  /* 0x00000008500a7812 */ /* 0x000fc400078ec0ff */
[----:B------:R-:W-:Y:S02]  /*2110*/  LOP3.LUT R4, R2, 0xff800000, RZ, 0xc0, !PT ;  /* 0xff80000002047812 */ /* 0x000fe400078ec0ff */
[----:B------:R-:W-:Y:S02]  /*2120*/  LOP3.LUT R9, R6, 0xff800000, RZ, 0xc0, !PT ;  /* 0xff80000006097812 */ /* 0x000fe400078ec0ff */
[----:B------:R-:W-:Y:S02]  /*2130*/  LEA R20, R10, R7, 0x7 ;  /* 0x000000070a147211 */ /* 0x000fe400078e38ff */
[----:B------:R-:W-:Y:S02]  /*2140*/  FSEL R3, RZ, -23, P2 ;  /* 0xc1b80000ff037808 */ /* 0x000fe40001000000 */
[----:B------:R-:W-:Y:S02]  /*2150*/  I2FP.F32.S32 R6, R4 ;  /* 0x0000000400067245 */ /* 0x000fe40000201400 */
[----:B------:R-:W-:-:S02]  /*2160*/  FSEL R7, RZ, -23, P3 ;  /* 0xc1b80000ff077808 */ /* 0x000fc40001800000 */
[----:B------:R-:W-:Y:S01]  /*2170*/  I2FP.F32.S32 R8, R9 ;  /* 0x0000000900087245 */ /* 0x000fe20000201400 */
[----:B------:R-:W-:Y:S01]  /*2180*/  FFMA.FTZ R3, R6, 1.1920928955078125e-07, R3 ;  /* 0x3400000006037823 */ /* 0x000fe20000010003 */
[----:B------:R-:W-:Y:S01]  /*2190*/  IADD3 R4, R23, -R4, RZ ;  /* 0x8000000417047210 */ /* 0x000fe20007ffe0ff */
[----:B------:R-:W-:Y:S01]  /*21a0*/  IMAD.IADD R9, R28, 0x1, -R9 ;  /* 0x000000011c097824 */ /* 0x000fe200078e0a09 */
[C---:B------:R-:W-:Y:S01]  /*21b0*/  FSETP.GEU.AND P5, PT, |R84|.reuse, 1.175494350822287508e-38, PT ;  /* 0x008000005400780b */ /* 0x040fe20003fae200 */
[----:B------:R-:W-:Y:S01]  /*21c0*/  @P1 FMUL R84, R84, 0.25 ;  /* 0x3e80000054541820 */ /* 0x000fe20000400000 */
[C---:B------:R-:W-:Y:S01]  /*21d0*/  FSETP.GEU.AND P4, PT, |R22|.reuse, 1.175494350822287508e-38, PT ;  /* 0x008000001600780b */ /* 0x040fe20003f8e200 */
[----:B------:R-:W-:Y:S01]  /*21e0*/  @P0 FMUL R22, R22, 0.25 ;  /* 0x3e80000016160820 */ /* 0x000fe20000400000 */
[----:B------:R-:W-:Y:S02]  /*21f0*/  FSEL R56, R5, R56, P1 ;  /* 0x0000003805387208 */ /* 0x000fe40000800000 */
[----:B------:R-:W-:Y:S01]  /*2200*/  LEA.HI R2, R10, R11, RZ, 0x1f ;  /* 0x0000000b0a027211 */ /* 0x000fe200078ff8ff */
[----:B------:R-:W-:Y:S01]  /*2210*/  FFMA.FTZ R10, R8, 1.1920928955078125e-07, R7 ;  /* 0x34000000080a7823 */ /* 0x000fe20000010007 */
[----:B------:R-:W-:Y:S01]  /*2220*/  LOP3.LUT R5, R80, 0x70, RZ, 0xc0, !PT ;  /* 0x0000007050057812 */ /* 0x000fe200078ec0ff */
[----:B------:R-:W-:Y:S01]  /*2230*/  FADD R8, R4, -1 ;  /* 0xbf80000004087421 */ /* 0x000fe20000000000 */
[----:B------:R-:W-:Y:S01]  /*2240*/  MOV R6, 0x3dc6b27f ;  /* 0x3dc6b27f00067802 */ /* 0x000fe20000000f00 */
[----:B------:R-:W-:Y:S01]  /*2250*/  FADD R11, R9, -1 ;  /* 0xbf800000090b7421 */ /* 0x000fe20000000000 */
[----:B------:R-:W-:Y:S01]  /*2260*/  LEA R20, R5, R20, 0x3 ;  /* 0x0000001405147211 */ /* 0x000fe200078e18ff */
[----:B------:R-:W-:Y:S01]  /*2270*/  @!P5 FMUL R84, R84, 16777216 ;  /* 0x4b8000005454d820 */ /* 0x000fe20000400000 */
[----:B------:R-:W-:Y:S01]  /*2280*/  @!P5 FMUL R14, R14, 16777216 ;  /* 0x4b8000000e0ed820 */ /* 0x000fe20000400000 */
[-C--:B------:R-:W-:Y:S01]  /*2290*/  FFMA.FTZ R5, R8, R6.reuse, -0.16845393180847167969 ;  /* 0xbe2c7f3008057423 */ /* 0x080fe20000010006 */
[----:B------:R-:W-:Y:S01]  /*22a0*/  @!P4 FMUL R22, R22, 16777216 ;  /* 0x4b8000001616c820 */ /* 0x000fe20000400000 */
[----:B------:R-:W1:Y:S01]  /*22b0*/  MUFU.RCP R13, R84 ;  /* 0x00000054000d7308 */ /* 0x000e620000001000 */
[C---:B------:R-:W-:Y:S01]  /*22c0*/  FFMA.FTZ R4, R11.reuse, R6, -0.16845393180847167969 ;  /* 0xbe2c7f300b047423 */ /* 0x040fe20000010006 */
[----:B------:R-:W-:Y:S01]  /*22d0*/  FFMA.FTZ R5, R8, R5, 0.1716887056827545166 ;  /* 0x3e2fcf2a08057423 */ /* 0x000fe20000010005 */
[----:B------:R-:W-:Y:S01]  /*22e0*/  @!P5 FMUL R60, R60, 16777216 ;  /* 0x4b8000003c3cd820 */ /* 0x000fe20000400000 */
[----:B------:R-:W-:Y:S01]  /*22f0*/  @!P5 FMUL R18, R18, 16777216 ;  /* 0x4b8000001212d820 */ /* 0x000fe20000400000 */
[C---:B------:R-:W-:Y:S01]  /*2300*/  FFMA.FTZ R4, R11.reuse, R4, 0.1716887056827545166 ;  /* 0x3e2fcf2a0b047423 */ /* 0x040fe20000010004 */
[----:B------:R-:W-:Y:S01]  /*2310*/  FFMA.FTZ R5, R8, R5, -0.17900948226451873779 ;  /* 0xbe374e4308057423 */ /* 0x000fe20000010005 */
[----:B------:R-:W-:Y:S01]  /*2320*/  @!P5 FMUL R56, R56, 16777216 ;  /* 0x4b8000003838d820 */ /* 0x000fe20000400000 */
[----:B------:R-:W2:Y:S01]  /*2330*/  MUFU.RCP R7, R22 ;  /* 0x0000001600077308 */ /* 0x000ea20000001000 */
[C---:B------:R-:W-:Y:S01]  /*2340*/  FFMA.FTZ R4, R11.reuse, R4, -0.17900948226451873779 ;  /* 0xbe374e430b047423 */ /* 0x040fe20000010004 */
[----:B------:R-:W-:Y:S01]  /*2350*/  FFMA.FTZ R5, R8, R5, 0.20512372255325317383 ;  /* 0x3e520bf408057423 */ /* 0x000fe20000010005 */
[----:B------:R-:W-:Y:S01]  /*2360*/  @!P4 FMUL R12, R12, 16777216 ;  /* 0x4b8000000c0cc820 */ /* 0x000fe20000400000 */
[----:B------:R-:W-:Y:S01]  /*2370*/  @!P4 FMUL R62, R62, 16777216 ;  /* 0x4b8000003e3ec820 */ /* 0x000fe20000400000 */
[----:B------:R-:W-:Y:S01]  /*2380*/  FFMA.FTZ R4, R11, R4, 0.20512372255325317383 ;  /* 0x3e520bf40b047423 */ /* 0x000fe20000010004 */
[----:B------:R-:W-:Y:S01]  /*2390*/  FFMA.FTZ R5, R8, R5, -0.24046532809734344482 ;  /* 0xbe763c8b08057423 */ /* 0x000fe20000010005 */
[----:B------:R-:W-:Y:S01]  /*23a0*/  @!P4 FMUL R16, R16, 16777216 ;  /* 0x4b8000001010c820 */ /* 0x000fe20000400000 */
[----:B------:R-:W-:Y:S01]  /*23b0*/  @!P4 FMUL R58, R58, 16777216 ;  /* 0x4b8000003a3ac820 */ /* 0x000fe20000400000 */
[C---:B-1----:R-:W-:Y:S01]  /*23c0*/  FMUL R14, R13.reuse, R14 ;  /* 0x0000000e0d0e7220 */ /* 0x042fe20000400000 */
[C---:B------:R-:W-:Y:S01]  /*23d0*/  FFMA.FTZ R5, R8.reuse, R5, 0.28857114911079406738 ;  /* 0x3e93bf9908057423 */ /* 0x040fe20000010005 */
[C---:B------:R-:W-:Y:S01]  /*23e0*/  FMUL R60, R13.reuse, R60 ;  /* 0x0000003c0d3c7220 */ /* 0x040fe20000400000 */
[C---:B------:R-:W-:Y:S01]  /*23f0*/  FMUL R15, R13.reuse, R18 ;  /* 0x000000120d0f7220 */ /* 0x040fe20000400000 */
[----:B------:R-:W-:Y:S01]  /*2400*/  FMUL R17, R13, R56 ;  /* 0x000000380d117220 */ /* 0x000fe20000400000 */
[C---:B------:R-:W-:Y:S01]  /*2410*/  FFMA.FTZ R5, R8.reuse, R5, -0.36067417263984680176 ;  /* 0xbeb8aa4908057423 */ /* 0x040fe20000010005 */
[----:B------:R-:W-:Y:S01]  /*2420*/  FFMA.FTZ R4, R11, R4, -0.24046532809734344482 ;  /* 0xbe763c8b0b047423 */ /* 0x000fe20000010004 */
[----:B------:R-:W1:Y:S01]  /*2430*/  LDC R18, c[0x0][0x278] ;  /* 0x00009e00ff127b82 */ /* 0x000e620000000800 */
[C---:B--2---:R-:W-:Y:S01]  /*2440*/  FMUL R13, R7.reuse, R12 ;  /* 0x0000000c070d7220 */ /* 0x044fe20000400000 */
[C---:B------:R-:W-:Y:S01]  /*2450*/  FMUL R62, R7.reuse, R62 ;  /* 0x0000003e073e7220 */ /* 0x040fe20000400000 */
[C---:B------:R-:W-:Y:S01]  /*2460*/  FMUL R16, R7.reuse, R16 ;  /* 0x0000001007107220 */ /* 0x040fe20000400000 */
[----:B------:R-:W-:Y:S01]  /*2470*/  FMUL R9, R7, R58 ;  /* 0x0000003a07097220 */ /* 0x000fe20000400000 */
[----:B------:R-:W-:Y:S01]  /*2480*/  FFMA.FTZ R7, R8, R5, 0.48089820146560668945 ;  /* 0x3ef6384a08077423 */ /* 0x000fe20000010005 */
[----:B------:R-:W-:Y:S01]  /*2490*/  FFMA.FTZ R6, R11, R4, 0.28857114911079406738 ;  /* 0x3e93bf990b067423 */ /* 0x000fe20000010004 */
[----:B------:R-:W-:-:S02]  /*24a0*/  F2FP.BF16.F32.PACK_AB R4, R60, R17 ;  /* 0x000000113c04723e */ /* 0x000fc400000010ff */
[----:B------:R-:W-:Y:S01]  /*24b0*/  FFMA.FTZ R7, R8, R7, -0.72134751081466674805 ;  /* 0xbf38aa3b08077423 */ /* 0x000fe20000010007 */
[C---:B------:R-:W-:Y:S01]  /*24c0*/  FFMA.FTZ R12, R11.reuse, R6, -0.36067417263984680176 ;  /* 0xbeb8aa490b0c7423 */ /* 0x040fe20000010006 */
[----:B------:R-:W-:Y:S02]  /*24d0*/  F2FP.BF16.F32.PACK_AB R6, R62, R9 ;  /* 0x000000093e06723e */ /* 0x000fe400000010ff */
[----:B------:R-:W-:Y:S01]  /*24e0*/  FMUL R9, R8, R7 ;  /* 0x0000000708097220 */ /* 0x000fe20000400000 */
[----:B------:R-:W-:Y:S01]  /*24f0*/  F2FP.BF16.F32.PACK_AB R5, R14, R15 ;  /* 0x0000000f0e05723e */ /* 0x000fe200000010ff */
[----:B------:R-:W-:Y:S01]  /*2500*/  FFMA.FTZ R12, R11, R12, 0.48089820146560668945 ;  /* 0x3ef6384a0b0c7423 */ /* 0x000fe2000001000c */
[----:B------:R-:W-:Y:S01]  /*2510*/  F2FP.BF16.F32.PACK_AB R7, R13, R16 ;  /* 0x000000100d07723e */ /* 0x000fe200000010ff */
[C---:B------:R-:W-:Y:S01]  /*2520*/  FMUL R9, R8.reuse, R9 ;  /* 0x0000000908097220 */ /* 0x040fe20000400000 */
[----:B------:R-:W-:Y:S01]  /*2530*/  SHF.R.U32.HI R14, RZ, 0x6, R80 ;  /* 0x00000006ff0e7819 */ /* 0x000fe20000011650 */
[----:B------:R-:W-:Y:S01]  /*2540*/  FFMA.FTZ R12, R11, R12, -0.72134751081466674805 ;  /* 0xbf38aa3b0b0c7423 */ /* 0x000fe2000001000c */
[----:B------:R-:W-:Y:S01]  /*2550*/  ISETP.GE.U32.AND P1, PT, R23, 0x7f800000, PT ;  /* 0x7f8000001700780c */ /* 0x000fe20003f26070 */
[----:B------:R-:W-:Y:S01]  /*2560*/  STSM.16.M88.4 [R20], R4 ;  /* 0x0000000414007844 */ /* 0x000fe20000000200 */
[----:B------:R-:W-:Y:S01]  /*2570*/  FFMA.FTZ R8, R8, 1.4426950216293334961, R9 ;  /* 0x3fb8aa3b08087823 */ /* 0x000fe20000010009 */
[----:B------:R-:W-:Y:S01]  /*2580*/  SHF.L.U32 R9, R80, 0x4, RZ ;  /* 0x0000000450097819 */ /* 0x000fe200000006ff */
[----:B------:R-:W-:Y:S01]  /*2590*/  FMUL R12, R11, R12 ;  /* 0x0000000c0b0c7220 */ /* 0x000fe20000400000 */
[----:B------:R-:W-:Y:S01]  /*25a0*/  SGXT.U32 R13, R14, 0x1 ;  /* 0x000000010e0d781a */ /* 0x000fe20000000000 */
[----:B------:R-:W-:Y:S01]  /*25b0*/  FADD R3, R3, R8 ;  /* 0x0000000803037221 */ /* 0x000fe20000000000 */
[----:B------:R-:W-:Y:S01]  /*25c0*/  LOP3.LUT R9, R9, 0x7f0, RZ, 0xc0, !PT ;  /* 0x000007f009097812 */ /* 0x000fe200078ec0ff */
[----:B------:R-:W-:Y:S01]  /*25d0*/  BAR.SYNC.DEFER_BLOCKING 0x0 ;  /* 0x0000000000007b1d */ /* 0x000fe20000010000 */
[----:B------:R-:W-:Y:S01]  /*25e0*/  ISETP.GE.U32.AND P2, PT, R28, 0x7f800000, PT ;  /* 0x7f8000001c00780c */ /* 0x000fe20003f46070 */
[----:B-1----:R-:W-:-:S02]  /*25f0*/  IMAD R13, R13, R18, RZ ;  /* 0x000000120d0d7224 */ /* 0x002fc400078e02ff */
[----:B------:R-:W-:Y:S01]  /*2600*/  FMUL R12, R11, R12 ;  /* 0x0000000c0b0c7220 */ /* 0x000fe20000400000 */
[----:B------:R-:W-:Y:S01]  /*2610*/  IMAD R8, R0, UR5, RZ ;  /* 0x0000000500087c24 */ /* 0x000fe2000f8e02ff */
[----:B------:R-:W-:Y:S01]  /*2620*/  UIMAD.WIDE UR4, UR4, 0x2, URZ ;  /* 0x00000002040478a5 */ /* 0x000fe2000f8e023f */
[----:B------:R-:W-:Y:S01]  /*2630*/  FSETP.NEU.AND P0, PT, R23, RZ, PT ;  /* 0x000000ff1700720b */ /* 0x000fe20003f0d000 */
[----:B------:R-:W-:Y:S01]  /*2640*/  FFMA.FTZ R11, R11, 1.4426950216293334961, R12 ;  /* 0x3fb8aa3b0b0b7823 */ /* 0x000fe2000001000c */
[----:B------:R-:W-:-:S03]  /*2650*/  LEA R15, R18, R13, 0x1 ;  /* 0x0000000d120f7211 */ /* 0x000fc600078e08ff */
[----:B------:R-:W-:Y:S01]  /*2660*/  FADD R24, R10, R11 ;  /* 0x0000000b0a187221 */ /* 0x000fe20000000000 */
[C---:B------:R-:W-:Y:S01]  /*2670*/  LEA R17, R18.reuse, R15, 0x1 ;  /* 0x0000000f12117211 */ /* 0x040fe200078e08ff */
[----:B------:R-:W-:Y:S01]  /*2680*/  ULDC UR4, c[0x0][0x27c] ;  /* 0x00009f0000047ab9 */ /* 0x000fe20000000800 */
[----:B------:R-:W-:Y:S01]  /*2690*/  @P1 MOV R10, 0x7f800000 ;  /* 0x7f800000000a1802 */ /* 0x000fe20000000f00 */
[----:B------:R-:W-:Y:S01]  /*26a0*/  UIMAD UR4, UR7, UR4, URZ ;  /* 0x00000004070472a4 */ /* 0x000fe2000f8e023f */
[C---:B------:R-:W-:Y:S02]  /*26b0*/  LEA R19, R18.reuse, R17, 0x1 ;  /* 0x0000001112137211 */ /* 0x040fe400078e08ff */
[----:B------:R-:W-:Y:S01]  /*26c0*/  @P2 MOV R11, 0x7f800000 ;  /* 0x7f800000000b2802 */ /* 0x000fe20000000f00 */
[----:B------:R-:W-:Y:S01]  /*26d0*/  @P1 FFMA.FTZ R3, R23, R10, +INF ;  /* 0x7f80000017031423 */ /* 0x000fe2000001000a */
[----:B------:R-:W-:Y:S01]  /*26e0*/  LEA R21, R18, R19, 0x1 ;  /* 0x0000001312157211 */ /* 0x000fe200078e08ff */
[----:B------:R-:W-:Y:S01]  /*26f0*/  USHF.L.U32 UR7, UR4, 0x2, URZ ;  /* 0x0000000204077899 */ /* 0x000fe2000800063f */
[C---:B------:R-:W-:Y:S01]  /*2700*/  FSETP.NEU.AND P1, PT, R28.reuse, RZ, PT ;  /* 0x000000ff1c00720b */ /* 0x040fe20003f2d000 */
[----:B------:R-:W-:Y:S01]  /*2710*/  @P2 FFMA.FTZ R24, R28, R11, +INF ;  /* 0x7f8000001c182423 */ /* 0x000fe2000001000b */
[----:B------:R1:W2:Y:S01]  /*2720*/  LDS.128 R4, [R9+UR6] ;  /* 0x0000000609047984 */ /* 0x0002a20008000c00 */
[----:B------:R-:W-:-:S03]  /*2730*/  LEA R23, R18, R21, 0x1 ;  /* 0x0000001512177211 */ /* 0x000fc600078e08ff */
[----:B------:R-:W-:Y:S02]  /*2740*/  FSEL R24, R24, -INF , P1 ;  /* 0xff80000018187808 */ /* 0x000fe40000800000 */
[----:B------:R-:W-:Y:S01]  /*2750*/  LEA R25, R18, R23, 0x1 ;  /* 0x0000001712197211 */ /* 0x000fe200078e08ff */
[----:B-1----:R-:W-:Y:S02]  /*2760*/  IMAD.SHL.U32 R9, R8, 0x2, RZ ;  /* 0x0000000208097824 */ /* 0x002fe400078e00ff */
[----:B------:R-:W-:Y:S01]  /*2770*/  FFMA R53, R24, 0.69314718246459960938, R53 ;  /* 0x3f31721818357823 */ /* 0x000fe20000000035 */
[----:B------:R-:W-:Y:S02]  /*2780*/  IMAD.HI R8, R8, 0x2, RZ ;  /* 0x0000000208087827 */ /* 0x000fe400078e02ff */
[----:B0-----:R-:W-:Y:S02]  /*2790*/  IADD3 R22, P3, P4, R9, UR8, R26 ;  /* 0x0000000809167c10 */ /* 0x001fe4000fc7e01a */
[----:B------:R-:W-:-:S02]  /*27a0*/  LEA R26, R18, R25, 0x1 ;  /* 0x00000019121a7211 */ /* 0x000fc400078e08ff */
[----:B------:R-:W-:Y:S01]  /*27b0*/  IADD3.X R28, R8, UR5, R27, P3, P4 ;  /* 0x00000005081c7c10 */ /* 0x000fe20009fe841b */
[----:B------:R-:W-:Y:S01]  /*27c0*/  UIMAD.WIDE UR4, UR4, 0x4, URZ ;  /* 0x00000004040478a5 */ /* 0x000fe2000f8e023f */
[-C--:B------:R-:W-:Y:S02]  /*27d0*/  LEA R8, P3, R13, R22.reuse, 0x1 ;  /* 0x000000160d087211 */ /* 0x080fe400078608ff */
[-C--:B------:R-:W-:Y:S02]  /*27e0*/  LEA R10, P6, R15, R22.reuse, 0x1 ;  /* 0x000000160f0a7211 */ /* 0x080fe400078c08ff */
[----:B------:R-:W-:Y:S02]  /*27f0*/  LEA R12, P5, R17, R22, 0x1 ;  /* 0x00000016110c7211 */ /* 0x000fe400078a08ff */
[----:B------:R-:W-:Y:S02]  /*2800*/  LEA.HI.X.SX32 R9, R13, R28, 0x1, P3 ;  /* 0x0000001c0d097211 */ /* 0x000fe400018f0eff */
[----:B------:R-:W-:-:S02]  /*2810*/  LEA R14, P2, R19, R22, 0x1 ;  /* 0x00000016130e7211 */ /* 0x000fc400078408ff */
[----:B------:R-:W-:Y:S02]  /*2820*/  LEA.HI.X.SX32 R11, R15, R28, 0x1, P6 ;  /* 0x0000001c0f0b7211 */ /* 0x000fe400030f0eff */
[----:B------:R-:W-:Y:S02]  /*2830*/  LEA R16, P4, R21, R22, 0x1 ;  /* 0x0000001615107211 */ /* 0x000fe400078808ff */
[----:B------:R-:W-:Y:S02]  /*2840*/  LEA.HI.X.SX32 R13, R17, R28, 0x1, P5 ;  /* 0x0000001c110d7211 */ /* 0x000fe400028f0eff */
[-C--:B------:R-:W-:Y:S02]  /*2850*/  LEA R18, P3, R23, R22.reuse, 0x1 ;  /* 0x0000001617127211 */ /* 0x080fe400078608ff */
[-C--:B------:R-:W-:Y:S02]  /*2860*/  LEA R20, P6, R25, R22.reuse, 0x1 ;  /* 0x0000001619147211 */ /* 0x080fe400078c08ff */
[----:B------:R-:W-:Y:S01]  /*2870*/  LEA R22, P5, R26, R22, 0x1 ;  /* 0x000000161a167211 */ /* 0x000fe200078a08ff */
[----:B--2---:R0:W-:Y:S01]  /*2880*/  STG.E.U16 desc[UR14][R8.64], R4 ;  /* 0x0000000408007986 */ /* 0x0041e2000c10150e */
[----:B------:R-:W-:-:S02]  /*2890*/  LEA.HI.X.SX32 R15, R19, R28, 0x1, P2 ;  /* 0x0000001c130f7211 */ /* 0x000fc400010f0eff */
[-C--:B------:R-:W-:Y:S01]  /*28a0*/  LEA.HI.X.SX32 R17, R21, R28.reuse, 0x1, P4 ;  /* 0x0000001c15117211 */ /* 0x080fe200020f0eff */
[----:B------:R1:W-:Y:S01]  /*28b0*/  STG.E.U16 desc[UR14][R10.64], R5 ;  /* 0x000000050a007986 */ /* 0x0003e2000c10150e */
[-C--:B------:R-:W-:Y:S02]  /*28c0*/  LEA.HI.X.SX32 R19, R23, R28.reuse, 0x1, P3 ;  /* 0x0000001c17137211 */ /* 0x080fe400018f0eff */
[-C--:B------:R-:W-:Y:S01]  /*28d0*/  LEA.HI.X.SX32 R21, R25, R28.reuse, 0x1, P6 ;  /* 0x0000001c19157211 */ /* 0x080fe200030f0eff */
[----:B------:R2:W-:Y:S01]  /*28e0*/  STG.E.U16 desc[UR14][R12.64], R6 ;  /* 0x000000060c007986 */ /* 0x0005e2000c10150e */
[----:B------:R-:W-:Y:S02]  /*28f0*/  LEA.HI.X.SX32 R23, R26, R28, 0x1, P5 ;  /* 0x0000001c1a177211 */ /* 0x000fe400028f0eff */
[----:B------:R-:W-:Y:S01]  /*2900*/  PRMT R25, R7, 0x7632, R25 ;  /* 0x0000763207197816 */ /* 0x000fe20000000019 */
[----:B------:R3:W-:Y:S01]  /*2910*/  STG.E.U16 desc[UR14][R14.64], R7 ;  /* 0x000000070e007986 */ /* 0x0007e2000c10150e */
[----:B0-----:R-:W-:Y:S01]  /*2920*/  PRMT R9, R4, 0x7632, R9 ;  /* 0x0000763204097816 */ /* 0x001fe20000000009 */
[----:B------:R-:W0:Y:S01]  /*2930*/  LDC.64 R26, c[0x0][0x230] ;  /* 0x00008c00ff1a7b82 */ /* 0x000e220000000a00 */
[----:B------:R-:W-:-:S02]  /*2940*/  LOP3.LUT P2, RZ, R80, 0x40, RZ, 0xc0, !PT ;  /* 0x0000004050ff7812 */ /* 0x000fc4000784c0ff */
[----:B-1----:R-:W-:Y:S01]  /*2950*/  PRMT R11, R5, 0x7632, R11 ;  /* 0x00007632050b7816 */ /* 0x002fe2000000000b */
[----:B------:R3:W-:Y:S01]  /*2960*/  STG.E.U16 desc[UR14][R16.64], R9 ;  /* 0x0000000910007986 */ /* 0x0007e2000c10150e */
[----:B------:R-:W-:Y:S02]  /*2970*/  FSEL R4, R3, -INF , P0 ;  /* 0xff80000003047808 */ /* 0x000fe40000000000 */
[----:B--2---:R-:W-:Y:S01]  /*2980*/  PRMT R13, R6, 0x7632, R13 ;  /* 0x00007632060d7816 */ /* 0x004fe2000000000d */
[----:B------:R3:W-:Y:S01]  /*2990*/  STG.E.U16 desc[UR14][R18.64], R11 ;  /* 0x0000000b12007986 */ /* 0x0007e2000c10150e */
[----:B------:R-:W-:Y:S01]  /*29a0*/  SHF.L.U32 R80, R80, 0x1, RZ ;  /* 0x0000000150507819 */ /* 0x000fe200000006ff */
[----:B------:R-:W-:Y:S01]  /*29b0*/  FFMA R52, R4, 0.69314718246459960938, R89 ;  /* 0x3f31721804347823 */ /* 0x000fe20000000059 */
[----:B------:R-:W-:Y:S01]  /*29c0*/  SHF.L.U32 R5, R0, 0x2, RZ ;  /* 0x0000000200057819 */ /* 0x000fe200000006ff */
[----:B------:R3:W-:Y:S01]  /*29d0*/  STG.E.U16 desc[UR14][R20.64], R13 ;  /* 0x0000000d14007986 */ /* 0x0007e2000c10150e */
[----:B------:R-:W-:Y:S01]  /*29e0*/  LOP3.LUT R80, R80, 0xf8, RZ, 0xc0, !PT ;  /* 0x000000f850507812 */ /* 0x000fe200078ec0ff */
[----:B------:R-:W-:-:S02]  /*29f0*/  IMAD.HI R0, R0, 0x4, RZ ;  /* 0x0000000400007827 */ /* 0x000fc400078e02ff */
[----:B------:R3:W-:Y:S01]  /*2a00*/  STG.E.U16 desc[UR14][R22.64], R25 ;  /* 0x0000001916007986 */ /* 0x0007e2000c10150e */
[----:B------:R-:W-:Y:S01]  /*2a10*/  BAR.SYNC.DEFER_BLOCKING 0x0 ;  /* 0x0000000000007b1d */ /* 0x000fe20000010000 */
[----:B0-----:R-:W-:-:S04]  /*2a20*/  IADD3 R4, P0, P1, R5, UR7, R26 ;  /* 0x0000000705047c10 */ /* 0x001fc8000f91e01a */
[----:B------:R-:W-:Y:S01]  /*2a30*/  IADD3.X R5, R0, UR5, R27, P0, P1 ;  /* 0x0000000500057c10 */ /* 0x000fe200087e241b */
[----:B------:R3:W-:Y:S02]  /*2a40*/  STS.64 [R80+UR6], R52 ;  /* 0x0000003450007988 */ /* 0x0007e40008000a06 */
[----:B------:R-:W-:Y:S06]  /*2a50*/  BAR.SYNC.DEFER_BLOCKING 0x0 ;  /* 0x0000000000007b1d */ /* 0x000fec0000010000 */
[----:B------:R-:W-:Y:S05]  /*2a60*/  @P2 EXIT ;  /* 0x000000000000294d */ /* 0x000fea0003800000 */
[----:B------:R-:W0:Y:S04]  /*2a70*/  LDS R3, [R2] ;  /* 0x0000000002037984 */ /* 0x000e280000000800 */
[----:B0-----:R-:W-:Y:S01]  /*2a80*/  STG.E desc[UR14][R4.64], R3 ;  /* 0x0000000304007986 */ /* 0x001fe2000c10190e */
[----:B------:R-:W-:Y:S05]  /*2a90*/  EXIT ;  /* 0x000000000000794d */ /* 0x000fea0003800000 */
.L_x_2:
[----:B------:R-:W-:-:S00]  /*2aa0*/  BRA `(.L_x_2) ;  /* 0xfffffffc00fc7947 */ /* 0x000fc0000383ffff */
[----:B------:R-:W-:-:S00]  /*2ab0*/  NOP ;  /* 0x0000000000007918 */ /* 0x000fc00000000000 */
        /* <DEDUP_REMOVED lines=12> */
.L_x_3:


//--------------------- .nv.global.init           --------------------------
	.section	.nv.global.init,"aw",@progbits
.nv.global.init:
	.type		_$_str,@object
	.size		_$_str,(.L_0 - _$_str)
_$_str:
        /*0000*/ 	.byte	0x5f, 0x5f, 0x43, 0x55, 0x44, 0x41, 0x5f, 0x46, 0x54, 0x5a, 0x00
.L_0:


//--------------------- .nv.shared.attn_fwd       --------------------------
	.section	.nv.shared.attn_fwd,"aw",@nobits
	.sectionflags	@""
	.align	16
	.zero		1024


//--------------------- .nv.shared.reserved.0     --------------------------
	.section	.nv.shared.reserved.0,"aw",@nobits
	.weak		__nv_reservedSMEM_offset_0_alias
	.size		__nv_reservedSMEM_offset_0_alias, 0, 0
	.other		__nv_reservedSMEM_offset_0_alias,@"STO_CUDA_RESERVED_SHARED STV_DEFAULT"
__nv_reservedSMEM_offset_0_alias:
	.zero		0


//--------------------- .nv.constant0.attn_fwd    --------------------------
	.section	.nv.constant0.attn_fwd,"a",@progbits
	.sectionflags	@""
	.align	4
.nv.constant0.attn_fwd:
	.zero		664


//--------------------- SYMBOLS --------------------------

	.type		.nv.reservedSmem.offset0,@object
	.size		.nv.reservedSmem.offset0,0x4
